	.target	sm_100a

	.elftype	@"ET_EXEC"


//--------------------- .note.nv.tkinfo           --------------------------
	.section	.note.nv.tkinfo,"",@"SHT_NOTE"
	.sectionflags	@"SHF_NOTE_NV_TKINFO"
	.tkinfo
        /*0018*/ 	.word	0x00000081
        /*0030*/ 	.string	""
        /*0030*/ 	.string	"ptxas-blackwell"
        /*0030*/ 	.string	"Cuda compilation tools, release 12.9, V12.9.86"
        /*0030*/ 	.string	"Build cuda_12.9.r12.9/compiler.36037853_0"
        /*0030*/ 	.string	"-v  -suppress-debug-info  -lineinfo  -arch sm_100a "



//--------------------- .note.nv.cuver            --------------------------
	.section	.note.nv.cuver,"",@"SHT_NOTE"
	.sectionflags	@"SHF_NOTE_NV_CUVER"
        /*0018*/ 	.short	0x0001
        /*001a*/ 	.short	0x0064
        /*001c*/ 	.short	0x0001
        /*001e*/ 	.short	0x0000
        /*0020*/ 	.short	0x0001
        /*0022*/ 	.short	0x0000


//--------------------- .nv.info                  --------------------------
	.section	.nv.info,"",@"SHT_CUDA_INFO"
	.align	4


	//----- nvinfo : EIATTR_REGCOUNT
	.align		4
        /*0000*/ 	.byte	0x04, 0x2f
        /*0002*/ 	.short	(.L_4 - .L_3)
	.align		4
.L_3:
        /*0004*/ 	.word	index@(gluon_tcgen05)
        /*0008*/ 	.word	0x00000087


	//----- nvinfo : EIATTR_FRAME_SIZE
	.align		4
.L_4:
        /*000c*/ 	.byte	0x04, 0x11
        /*000e*/ 	.short	(.L_6 - .L_5)
	.align		4
.L_5:
        /*0010*/ 	.word	index@($__internal_2_$__cuda_sm10x_tcgen05_guardrail_trap_unallocated_columns_being_dealloced)
        /*0014*/ 	.word	0x00000000


	//----- nvinfo : EIATTR_FRAME_SIZE
	.align		4
.L_6:
        /*0018*/ 	.byte	0x04, 0x11
        /*001a*/ 	.short	(.L_8 - .L_7)
	.align		4
.L_7:
        /*001c*/ 	.word	index@($__internal_1_$__cuda_sm10x_tcgen05_guardrail_trap_phase_invalid_during_alloc)
        /*0020*/ 	.word	0x00000000


	//----- nvinfo : EIATTR_FRAME_SIZE
	.align		4
.L_8:
        /*0024*/ 	.byte	0x04, 0x11
        /*0026*/ 	.short	(.L_10 - .L_9)
	.align		4
.L_9:
        /*0028*/ 	.word	index@($__internal_0_$__cuda_sm10x_tcgen05_guardrail_trap_col_being_dealloced_not_returned_by_alloc)
        /*002c*/ 	.word	0x00000000


	//----- nvinfo : EIATTR_FRAME_SIZE
	.align		4
.L_10:
        /*0030*/ 	.byte	0x04, 0x11
        /*0032*/ 	.short	(.L_12 - .L_11)
	.align		4
.L_11:
        /*0034*/ 	.word	index@(gluon_tcgen05)
        /*0038*/ 	.word	0x00000000


	//----- nvinfo : EIATTR_MIN_STACK_SIZE
	.align		4
.L_12:
        /*003c*/ 	.byte	0x04, 0x12
        /*003e*/ 	.short	(.L_14 - .L_13)
	.align		4
.L_13:
        /*0040*/ 	.word	index@(gluon_tcgen05)
        /*0044*/ 	.word	0x00000000
.L_14:


//--------------------- .nv.info.gluon_tcgen05    --------------------------
	.section	.nv.info.gluon_tcgen05,"",@"SHT_CUDA_INFO"
	.sectionflags	@""
	.align	4


	//----- nvinfo : EIATTR_CUDA_API_VERSION
	.align		4
        /*0000*/ 	.byte	0x04, 0x37
        /*0002*/ 	.short	(.L_16 - .L_15)
.L_15:
        /*0004*/ 	.word	0x00000081


	//----- nvinfo : EIATTR_KPARAM_INFO
	.align		4
.L_16:
        /*0008*/ 	.byte	0x04, 0x17
        /*000a*/ 	.short	(.L_18 - .L_17)
.L_17:
        /*000c*/ 	.word	0x00000000
        /*0010*/ 	.short	0x000a
        /*0012*/ 	.short	0x0048
        /*0014*/ 	.byte	0x00, 0xf4, 0x21, 0x00


	//----- nvinfo : EIATTR_KPARAM_INFO
	.align		4
.L_18:
        /*0018*/ 	.byte	0x04, 0x17
        /*001a*/ 	.short	(.L_20 - .L_19)
.L_19:
        /*001c*/ 	.word	0x00000000
        /*0020*/ 	.short	0x0009
        /*0022*/ 	.short	0x0040
        /*0024*/ 	.byte	0x00, 0xf4, 0x21, 0x00


	//----- nvinfo : EIATTR_KPARAM_INFO
	.align		4
.L_20:
        /*0028*/ 	.byte	0x04, 0x17
        /*002a*/ 	.short	(.L_22 - .L_21)
.L_21:
        /*002c*/ 	.word	0x00000000
        /*0030*/ 	.short	0x0008
        /*0032*/ 	.short	0x0038
        /*0034*/ 	.byte	0x00, 0xf0, 0x21, 0x00


	//----- nvinfo : EIATTR_KPARAM_INFO
	.align		4
.L_22:
        /*0038*/ 	.byte	0x04, 0x17
        /*003a*/ 	.short	(.L_24 - .L_23)
.L_23:
        /*003c*/ 	.word	0x00000000
        /*0040*/ 	.short	0x0007
        /*0042*/ 	.short	0x0030
        /*0044*/ 	.byte	0x00, 0xf0, 0x21, 0x00


	//----- nvinfo : EIATTR_KPARAM_INFO
	.align		4
.L_24:
        /*0048*/ 	.byte	0x04, 0x17
        /*004a*/ 	.short	(.L_26 - .L_25)
.L_25:
        /*004c*/ 	.word	0x00000000
        /*0050*/ 	.short	0x0006
        /*0052*/ 	.short	0x0028
        /*0054*/ 	.byte	0x00, 0xf0, 0x21, 0x00


	//----- nvinfo : EIATTR_KPARAM_INFO
	.align		4
.L_26:
        /*0058*/ 	.byte	0x04, 0x17
        /*005a*/ 	.short	(.L_28 - .L_27)
.L_27:
        /*005c*/ 	.word	0x00000000
        /*0060*/ 	.short	0x0005
        /*0062*/ 	.short	0x0020
        /*0064*/ 	.byte	0x00, 0xf0, 0x11, 0x00


	//----- nvinfo : EIATTR_KPARAM_INFO
	.align		4
.L_28:
        /*0068*/ 	.byte	0x04, 0x17
        /*006a*/ 	.short	(.L_30 - .L_29)
.L_29:
        /*006c*/ 	.word	0x00000000
        /*0070*/ 	.short	0x0004
        /*0072*/ 	.short	0x001c
        /*0074*/ 	.byte	0x00, 0xf0, 0x11, 0x00


	//----- nvinfo : EIATTR_KPARAM_INFO
	.align		4
.L_30:
        /*0078*/ 	.byte	0x04, 0x17
        /*007a*/ 	.short	(.L_32 - .L_31)
.L_31:
        /*007c*/ 	.word	0x00000000
        /*0080*/ 	.short	0x0003
        /*0082*/ 	.short	0x0018
        /*0084*/ 	.byte	0x00, 0xf0, 0x11, 0x00


	//----- nvinfo : EIATTR_KPARAM_INFO
	.align		4
.L_32:
        /*0088*/ 	.byte	0x04, 0x17
        /*008a*/ 	.short	(.L_34 - .L_33)
.L_33:
        /*008c*/ 	.word	0x00000000
        /*0090*/ 	.short	0x0002
        /*0092*/ 	.short	0x0010
        /*0094*/ 	.byte	0x00, 0xf4, 0x21, 0x00


	//----- nvinfo : EIATTR_KPARAM_INFO
	.align		4
.L_34:
        /*0098*/ 	.byte	0x04, 0x17
        /*009a*/ 	.short	(.L_36 - .L_35)
.L_35:
        /*009c*/ 	.word	0x00000000
        /*00a0*/ 	.short	0x0001
        /*00a2*/ 	.short	0x0008
        /*00a4*/ 	.byte	0x00, 0xf4, 0x21, 0x00


	//----- nvinfo : EIATTR_KPARAM_INFO
	.align		4
.L_36:
        /*00a8*/ 	.byte	0x04, 0x17
        /*00aa*/ 	.short	(.L_38 - .L_37)
.L_37:
        /*00ac*/ 	.word	0x00000000
        /*00b0*/ 	.short	0x0000
        /*00b2*/ 	.short	0x0000
        /*00b4*/ 	.byte	0x00, 0xf4, 0x21, 0x00


	//----- nvinfo : EIATTR_AT_ENTRY_FRAGMENTS
	.align		4
.L_38:
        /*00b8*/ 	.byte	0x04, 0x4f
        /*00ba*/ 	.short	(.L_40 - .L_39)


	//   ....[0]....
.L_39:
        /*00bc*/ 	.word	0x00000004


	//----- nvinfo : EIATTR_RESERVED_SMEM_USED
	.align		4
.L_40:
        /*00c0*/ 	.byte	0x01, 0x41
	.zero		2


	//----- nvinfo : EIATTR_SPARSE_MMA_MASK
	.align		4
        /*00c4*/ 	.byte	0x03, 0x50
        /*00c6*/ 	.short	0x0000


	//----- nvinfo : EIATTR_TCGEN05_1CTA_USED
	.align		4
        /*00c8*/ 	.byte	0x01, 0x51
	.zero		2


	//----- nvinfo : EIATTR_MAXREG_COUNT
	.align		4
        /*00cc*/ 	.byte	0x03, 0x1b
        /*00ce*/ 	.short	0x00ff


	//----- nvinfo : EIATTR_NUM_BARRIERS
	.align		4
        /*00d0*/ 	.byte	0x02, 0x4c
        /*00d2*/ 	.byte	0x01
	.zero		1


	//----- nvinfo : EIATTR_INT_WARP_WIDE_INSTR_OFFSETS
	.align		4
        /*00d4*/ 	.byte	0x04, 0x31
        /*00d6*/ 	.short	(.L_42 - .L_41)


	//   ....[0]....
.L_41:
        /*00d8*/ 	.word	0x00001720


	//   ....[1]....
        /*00dc*/ 	.word	0x00001740


	//   ....[2]....
        /*00e0*/ 	.word	0x000017c0


	//   ....[3]....
        /*00e4*/ 	.word	0x00001bb0


	//   ....[4]....
        /*00e8*/ 	.word	0x00001bc0


	//   ....[5]....
        /*00ec*/ 	.word	0x00001c20


	//   ....[6]....
        /*00f0*/ 	.word	0x00001c30


	//   ....[7]....
        /*00f4*/ 	.word	0x00001e90


	//   ....[8]....
        /*00f8*/ 	.word	0x00001ea0


	//   ....[9]....
        /*00fc*/ 	.word	0x00002030


	//   ....[10]....
        /*0100*/ 	.word	0x00002060


	//   ....[11]....
        /*0104*/ 	.word	0x00002080


	//   ....[12]....
        /*0108*/ 	.word	0x000020c0


	//   ....[13]....
        /*010c*/ 	.word	0x000022f0


	//   ....[14]....
        /*0110*/ 	.word	0x00002300


	//   ....[15]....
        /*0114*/ 	.word	0x00002690


	//   ....[16]....
        /*0118*/ 	.word	0x000026a0


	//   ....[17]....
        /*011c*/ 	.word	0x00002e10


	//   ....[18]....
        /*0120*/ 	.word	0x00002e60


	//----- nvinfo : EIATTR_COOP_GROUP_MASK_REGIDS
	.align		4
.L_42:
        /*0124*/ 	.byte	0x04, 0x29
        /*0126*/ 	.short	(.L_44 - .L_43)


	//   ....[0]....
.L_43:
        /*0128*/ 	.word	0xffffffff


	//   ....[1]....
        /*012c*/ 	.word	0xffffffff


	//   ....[2]....
        /*0130*/ 	.word	0xffffffff


	//   ....[3]....
        /*0134*/ 	.word	0xffffffff


	//   ....[4]....
        /*0138*/ 	.word	0xffffffff


	//   ....[5]....
        /*013c*/ 	.word	0xffffffff


	//   ....[6]....
        /*0140*/ 	.word	0xffffffff


	//   ....[7]....
        /*0144*/ 	.word	0xffffffff


	//   ....[8]....
        /*0148*/ 	.word	0xffffffff


	//   ....[9]....
        /*014c*/ 	.word	0xffffffff


	//----- nvinfo : EIATTR_COOP_GROUP_INSTR_OFFSETS
	.align		4
.L_44:
        /*0150*/ 	.byte	0x04, 0x28
        /*0152*/ 	.short	(.L_46 - .L_45)


	//   ....[0]....
.L_45:
        /*0154*/ 	.word	0x00000050


	//   ....[1]....
        /*0158*/ 	.word	0x00000310


	//   ....[2]....
        /*015c*/ 	.word	0x00000500


	//   ....[3]....
        /*0160*/ 	.word	0x000009c0


	//   ....[4]....
        /*0164*/ 	.word	0x00000b00


	//   ....[5]....
        /*0168*/ 	.word	0x00000fb0


	//   ....[6]....
        /*016c*/ 	.word	0x000010f0


	//   ....[7]....
        /*0170*/ 	.word	0x000015e0


	//   ....[8]....
        /*0174*/ 	.word	0x00002ca0


	//   ....[9]....
        /*0178*/ 	.word	0x00002f10


	//----- nvinfo : EIATTR_VRC_CTA_INIT_COUNT
	.align		4
.L_46:
        /*017c*/ 	.byte	0x02, 0x4a
        /*017e*/ 	.byte	0x80
	.zero		1


	//----- nvinfo : EIATTR_MBARRIER_INSTR_OFFSETS
	.align		4
        /*0180*/ 	.byte	0x04, 0x39
        /*0182*/ 	.short	(.L_48 - .L_47)


	//   ....[0]....
.L_47:
        /*0184*/ 	.word	0x000017e0
        /*0188*/ 	.word	0x000000ff
        /*018c*/ 	.word	0x00018000
        /*0190*/ 	.short	0x0100
        /*0192*/ 	.byte	0x0c
	.zero		1


	//   ....[1]....
        /*0194*/ 	.word	0x000017f0
        /*0198*/ 	.word	0x000000ff
        /*019c*/ 	.word	0x00018020
        /*01a0*/ 	.short	0x0100
        /*01a2*/ 	.byte	0x0c
	.zero		1


	//   ....[2]....
        /*01a4*/ 	.word	0x000018a0
        /*01a8*/ 	.word	0x000000ff
        /*01ac*/ 	.word	0x00018008
        /*01b0*/ 	.short	0x0100
        /*01b2*/ 	.byte	0x0c
	.zero		1


	//   ....[3]....
        /*01b4*/ 	.word	0x000018b0
        /*01b8*/ 	.word	0x000000ff
        /*01bc*/ 	.word	0x00018028
        /*01c0*/ 	.short	0x0100
        /*01c2*/ 	.byte	0x0c
	.zero		1


	//   ....[4]....
        /*01c4*/ 	.word	0x00001990
        /*01c8*/ 	.word	0x000000ff
        /*01cc*/ 	.word	0x00018010
        /*01d0*/ 	.short	0x0100
        /*01d2*/ 	.byte	0x0c
	.zero		1


	//   ....[5]....
        /*01d4*/ 	.word	0x000019a0
        /*01d8*/ 	.word	0x000000ff
        /*01dc*/ 	.word	0x00018030
        /*01e0*/ 	.short	0x0100
        /*01e2*/ 	.byte	0x0c
	.zero		1


	//   ....[6]....
        /*01e4*/ 	.word	0x00001ab0
        /*01e8*/ 	.word	0x000000ff
        /*01ec*/ 	.word	0x00018018
        /*01f0*/ 	.short	0x0100
        /*01f2*/ 	.byte	0x0c
	.zero		1


	//   ....[7]....
        /*01f4*/ 	.word	0x00001ac0
        /*01f8*/ 	.word	0x000000ff
        /*01fc*/ 	.word	0x00018038
        /*0200*/ 	.short	0x0100
        /*0202*/ 	.byte	0x0c
	.zero		1


	//   ....[8]....
        /*0204*/ 	.word	0x00001cc0
        /*0208*/ 	.word	0x000000ff
        /*020c*/ 	.word	0x00018000
        /*0210*/ 	.short	0x010a
        /*0212*/ 	.byte	0x0c
	.zero		1


	//   ....[9]....
        /*0214*/ 	.word	0x00001ef0
        /*0218*/ 	.word	0x000000ff
        /*021c*/ 	.word	0x00018020
        /*0220*/ 	.short	0x010a
        /*0222*/ 	.byte	0x0c
	.zero		1


	//   ....[10]....
        /*0224*/ 	.word	0x00002140
        /*0228*/ 	.word	0x000000ff
        /*022c*/ 	.word	0x00018000
        /*0230*/ 	.short	0x010a
        /*0232*/ 	.byte	0x12
	.zero		1


	//   ....[11]....
        /*0234*/ 	.word	0x00002340
        /*0238*/ 	.word	0x000000ff
        /*023c*/ 	.word	0x00018020
        /*0240*/ 	.short	0x010a
        /*0242*/ 	.byte	0x12
	.zero		1


	//   ....[12]....
        /*0244*/ 	.word	0x00002410
        /*0248*/ 	.word	0x000000ff
        /*024c*/ 	.word	0x00018000
        /*0250*/ 	.short	0x0108
        /*0252*/ 	.byte	0x0c
	.zero		1


	//   ....[13]....
        /*0254*/ 	.word	0x00002420
        /*0258*/ 	.word	0x000000ff
        /*025c*/ 	.word	0x00018020
        /*0260*/ 	.short	0x0108
        /*0262*/ 	.byte	0x0c
	.zero		1


	//   ....[14]....
        /*0264*/ 	.word	0x00002470
        /*0268*/ 	.word	0x000000ff
        /*026c*/ 	.word	0x00018008
        /*0270*/ 	.short	0x0108
        /*0272*/ 	.byte	0x0c
	.zero		1


	//   ....[15]....
        /*0274*/ 	.word	0x00002480
        /*0278*/ 	.word	0x000000ff
        /*027c*/ 	.word	0x00018028
        /*0280*/ 	.short	0x0108
        /*0282*/ 	.byte	0x0c
	.zero		1


	//   ....[16]....
        /*0284*/ 	.word	0x000024d0
        /*0288*/ 	.word	0x000000ff
        /*028c*/ 	.word	0x00018010
        /*0290*/ 	.short	0x0108
        /*0292*/ 	.byte	0x0c
	.zero		1


	//   ....[17]....
        /*0294*/ 	.word	0x000024e0
        /*0298*/ 	.word	0x000000ff
        /*029c*/ 	.word	0x00018030
        /*02a0*/ 	.short	0x0108
        /*02a2*/ 	.byte	0x0c
	.zero		1


	//   ....[18]....
        /*02a4*/ 	.word	0x00002530
        /*02a8*/ 	.word	0x000000ff
        /*02ac*/ 	.word	0x00018018
        /*02b0*/ 	.short	0x0108
        /*02b2*/ 	.byte	0x0c
	.zero		1


	//   ....[19]....
        /*02b4*/ 	.word	0x00002540
        /*02b8*/ 	.word	0x000000ff
        /*02bc*/ 	.word	0x00018038
        /*02c0*/ 	.short	0x0108
        /*02c2*/ 	.byte	0x0c
	.zero		1


	//   ....[20]....
        /*02c4*/ 	.word	0x00002f30
        /*02c8*/ 	.word	0x000000ff
        /*02cc*/ 	.word	0x00018000
        /*02d0*/ 	.short	0x010a
        /*02d2*/ 	.byte	0x0c
	.zero		1


	//   ....[21]....
        /*02d4*/ 	.word	0x00002f60
        /*02d8*/ 	.word	0x000000ff
        /*02dc*/ 	.word	0x00018020
        /*02e0*/ 	.short	0x010a
        /*02e2*/ 	.byte	0x0c
	.zero		1


	//   ....[22]....
        /*02e4*/ 	.word	0x00002f90
        /*02e8*/ 	.word	0x000000ff
        /*02ec*/ 	.word	0x00018000
        /*02f0*/ 	.short	0x010a
        /*02f2*/ 	.byte	0x12
	.zero		1


	//   ....[23]....
        /*02f4*/ 	.word	0x00002fc0
        /*02f8*/ 	.word	0x000000ff
        /*02fc*/ 	.word	0x00018020
        /*0300*/ 	.short	0x010a
        /*0302*/ 	.byte	0x12
	.zero		1


	//----- nvinfo : EIATTR_NUM_MBARRIERS
	.align		4
.L_48:
        /*0304*/ 	.byte	0x03, 0x38
        /*0306*/ 	.short	0x0008


	//----- nvinfo : EIATTR_EXIT_INSTR_OFFSETS
	.align		4
        /*0308*/ 	.byte	0x04, 0x1c
        /*030a*/ 	.short	(.L_50 - .L_49)


	//   ....[0]....
.L_49:
        /*030c*/ 	.word	0x00002f20


	//----- nvinfo : EIATTR_REQNTID
	.align		4
.L_50:
        /*0310*/ 	.byte	0x04, 0x10
        /*0312*/ 	.short	(.L_52 - .L_51)
.L_51:
        /*0314*/ 	.word	0x00000100
        /*0318*/ 	.word	0x00000001
        /*031c*/ 	.word	0x00000001


	//----- nvinfo : EIATTR_CRS_STACK_SIZE
	.align		4
.L_52:
        /*0320*/ 	.byte	0x04, 0x1e
        /*0322*/ 	.short	(.L_54 - .L_53)
.L_53:
        /*0324*/ 	.word	0x00000000


	//----- nvinfo : EIATTR_CBANK_PARAM_SIZE
	.align		4
.L_54:
        /*0328*/ 	.byte	0x03, 0x19
        /*032a*/ 	.short	0x0050


	//----- nvinfo : EIATTR_PARAM_CBANK
	.align		4
        /*032c*/ 	.byte	0x04, 0x0a
        /*032e*/ 	.short	(.L_56 - .L_55)
	.align		4
.L_55:
        /*0330*/ 	.word	index@(.nv.constant0.gluon_tcgen05)
        /*0334*/ 	.short	0x0380
        /*0336*/ 	.short	0x0050


	//----- nvinfo : EIATTR_SW_WAR
	.align		4
.L_56:
        /*0338*/ 	.byte	0x04, 0x36
        /*033a*/ 	.short	(.L_58 - .L_57)
.L_57:
        /*033c*/ 	.word	0x00000008
.L_58:


//--------------------- .nv.compat                --------------------------
	.section	.nv.compat,"",@"SHT_CUDA_COMPAT_INFO"
	.align	4
        /*0000*/ 	.byte	0x02, 0x02, 0x02, 0x00, 0x02, 0x05, 0x05, 0x00, 0x02, 0x03, 0x03, 0x00, 0x02, 0x06, 0x01, 0x00


//--------------------- .nv.callgraph             --------------------------
	.section	.nv.callgraph,"",@"SHT_CUDA_CALLGRAPH"
	.align	4
	.sectionentsize	8
	.align		4
        /*0000*/ 	.word	0x00000000
	.align		4
        /*0004*/ 	.word	0xffffffff
	.align		4
        /*0008*/ 	.word	0x00000000
	.align		4
        /*000c*/ 	.word	0xfffffffe
	.align		4
        /*0010*/ 	.word	0x00000000
	.align		4
        /*0014*/ 	.word	0xfffffffd
	.align		4
        /*0018*/ 	.word	0x00000000
	.align		4
        /*001c*/ 	.word	0xfffffffc


//--------------------- .text.gluon_tcgen05       --------------------------
	.section	.text.gluon_tcgen05,"ax",@progbits
	.align	128
        .global         gluon_tcgen05
        .type           gluon_tcgen05,@function
        .size           gluon_tcgen05,(.L_x_85 - gluon_tcgen05)
        .other          gluon_tcgen05,@"STO_CUDA_ENTRY STV_DEFAULT"
gluon_tcgen05:
.text.gluon_tcgen05:
[----:B------:R-:W1:Y:S01]  /*0000*/  LDC R1, c[0x0][0x37c] ;  /* 0x0000df00ff017b82 */ /* 0x000e620000000800 */
[----:B------:R-:W2:Y:S02]  /*0010*/  S2R R0, SR_TID.X ;  /* 0x0000000000007919 */ /* 0x000ea40000002100 */
[----:B--2---:R-:W-:-:S13]  /*0020*/  ISETP.GE.U32.AND P2, PT, R0, 0x20, PT ;  /* 0x000000200000780c */ /* 0x004fda0003f46070 */
[----:B------:R-:W-:Y:S05]  /*0030*/  @P2 BRA `(.L_x_0) ;  /* 0x0000000000b82947 */ /* 0x000fea0003800000 */
[----:B------:R-:W2:Y:S01]  /*0040*/  S2UR UR6, SR_CgaCtaId ;  /* 0x00000000000679c3 */ /* 0x000ea20000008800 */
[----:B------:R-:W-:Y:S01]  /*0050*/  NOP ;  /* 0x0000000000007918 */ /* 0x000fe20000000000 */
[----:B------:R-:W-:Y:S02]  /*0060*/  UMOV UR4, 0x40 ;  /* 0x0000004000047882 */ /* 0x000fe40000000000 */
[----:B--2---:R-:W-:-:S09]  /*0070*/  ULEA UR4, UR6, UR4, 0x18 ;  /* 0x0000000406047291 */ /* 0x004fd2000f8ec0ff */
[----:B------:R-:W2:Y:S01]  /*0080*/  LDS.U8 R2, [UR4] ;  /* 0x00000004ff027984 */ /* 0x000ea20008000000 */
[----:B------:R-:W-:Y:S02]  /*0090*/  UMOV UR4, 0x400 ;  /* 0x0000040000047882 */ /* 0x000fe40000000000 */
[----:B------:R-:W-:Y:S01]  /*00a0*/  ULEA UR4, UR6, UR4, 0x18 ;  /* 0x0000000406047291 */ /* 0x000fe2000f8ec0ff */
[----:B--2---:R-:W-:-:S13]  /*00b0*/  ISETP.NE.AND P0, PT, R2, RZ, PT ;  /* 0x000000ff0200720c */ /* 0x004fda0003f05270 */
[----:B------:R-:W-:Y:S05]  /*00c0*/  @P0 BRA `(.L_x_1) ;  /* 0x00000000007c0947 */ /* 0x000fea0003800000 */
[----:B------:R-:W-:-:S13]  /*00d0*/  ELECT P0, URZ, PT ;  /* 0x0000000000ff782f */ /* 0x000fda0003800000 */
[----:B------:R-:W-:Y:S05]  /*00e0*/  @!P0 BRA `(.L_x_2) ;  /* 0x0000000000848947 */ /* 0x000fea0003800000 */
[----:B------:R-:W-:Y:S01]  /*00f0*/  UMOV UR5, 0x8 ;  /* 0x0000000800057882 */ /* 0x000fe20000000000 */
[----:B------:R-:W-:Y:S02]  /*0100*/  IMAD.MOV.U32 R5, RZ, RZ, 0x1 ;  /* 0x00000001ff057424 */ /* 0x000fe400078e00ff */
[----:B------:R-:W-:Y:S02]  /*0110*/  IMAD.MOV.U32 R3, RZ, RZ, 0xff ;  /* 0x000000ffff037424 */ /* 0x000fe400078e00ff */
[----:B------:R-:W-:Y:S04]  /*0120*/  DEPBAR.LE SB2, 0x36 ;  /* 0x0000ad800000791a */ /* 0x000fe80000000000 */
[----:B------:R-:W2:Y:S02]  /*0130*/  UTCATOMSWS.FIND_AND_SET.ALIGN UP0, UR5, UR5 ;  /* 0x00000005000575e3 */ /* 0x000ea40008000800 */
[----:B--2---:R-:W-:-:S04]  /*0140*/  PLOP3.LUT P0, PT, PT, PT, UP0, 0x80, 0x8 ;  /* 0x000000000008781c */ /* 0x004fc80003f0f008 */
[----:B------:R-:W-:-:S04]  /*0150*/  SEL R2, RZ, 0xffffffff, !P0 ;  /* 0xffffffffff027807 */ /* 0x000fc80004000000 */
[----:B------:R-:W-:Y:S01]  /*0160*/  ISETP.NE.AND P0, PT, R2, RZ, PT ;  /* 0x000000ff0200720c */ /* 0x000fe20003f05270 */
[----:B------:R-:W-:-:S12]  /*0170*/  IMAD.U32 R2, RZ, RZ, UR5 ;  /* 0x00000005ff027e24 */ /* 0x000fd8000f8e00ff */
[----:B------:R-:W-:Y:S05]  /*0180*/  @P0 BRA `(.L_x_3) ;  /* 0x0000000000240947 */ /* 0x000fea0003800000 */
.L_x_4:
[----:B------:R-:W-:Y:S05]  /*0190*/  NANOSLEEP 0x64 ;  /* 0x000000640000795d */ /* 0x000fea0003800000 */
[----:B------:R-:W-:-:S05]  /*01a0*/  UMOV UR5, 0x8 ;  /* 0x0000000800057882 */ /* 0x000fca0000000000 */
[----:B------:R-:W-:Y:S04]  /*01b0*/  DEPBAR.LE SB2, 0x36 ;  /* 0x0000ad800000791a */ /* 0x000fe80000000000 */
[----:B------:R-:W2:Y:S02]  /*01c0*/  UTCATOMSWS.FIND_AND_SET.ALIGN UP0, UR5, UR5 ;  /* 0x00000005000575e3 */ /* 0x000ea40008000800 */
[----:B--2---:R-:W-:-:S04]  /*01d0*/  PLOP3.LUT P0, PT, PT, PT, UP0, 0x80, 0x8 ;  /* 0x000000000008781c */ /* 0x004fc80003f0f008 */
[----:B------:R-:W-:-:S04]  /*01e0*/  SEL R2, RZ, 0xffffffff, !P0 ;  /* 0xffffffffff027807 */ /* 0x000fc80004000000 */
[----:B------:R-:W-:Y:S01]  /*01f0*/  ISETP.NE.AND P0, PT, R2, RZ, PT ;  /* 0x000000ff0200720c */ /* 0x000fe20003f05270 */
[----:B------:R-:W-:-:S12]  /*0200*/  IMAD.U32 R2, RZ, RZ, UR5 ;  /* 0x00000005ff027e24 */ /* 0x000fd8000f8e00ff */
[----:B------:R-:W-:Y:S05]  /*0210*/  @!P0 BRA `(.L_x_4) ;  /* 0xfffffffc00dc8947 */ /* 0x000fea000383ffff */
.L_x_3:
[C---:B------:R-:W-:Y:S01]  /*0220*/  VIADD R4, R2.reuse, 0x10 ;  /* 0x0000001002047836 */ /* 0x040fe20000000000 */
[----:B------:R-:W-:Y:S01]  /*0230*/  UMOV UR5, 0x50 ;  /* 0x0000005000057882 */ /* 0x000fe20000000000 */
[----:B------:R-:W-:Y:S01]  /*0240*/  SHF.L.U32 R3, R3, R2, RZ ;  /* 0x0000000203037219 */ /* 0x000fe200000006ff */
[----:B------:R-:W-:Y:S01]  /*0250*/  ULEA UR5, UR6, UR5, 0x18 ;  /* 0x0000000506057291 */ /* 0x000fe2000f8ec0ff */
[----:B------:R-:W-:Y:S01]  /*0260*/  IMAD.SHL.U32 R2, R2, 0x20, RZ ;  /* 0x0000002002027824 */ /* 0x000fe200078e00ff */
[----:B------:R-:W-:-:S04]  /*0270*/  SHF.L.U32 R4, R5, R4, RZ ;  /* 0x0000000405047219 */ /* 0x000fc800000006ff */
[----:B------:R-:W-:-:S05]  /*0280*/  LOP3.LUT R3, R4, R3, RZ, 0xfc, !PT ;  /* 0x0000000304037212 */ /* 0x000fca00078efcff */
[----:B------:R2:W-:Y:S04]  /*0290*/  ATOMS.OR RZ, [UR5], R3 ;  /* 0x00000003ffff798c */ /* 0x0005e8000b000005 */
[----:B------:R2:W-:Y:S01]  /*02a0*/  STS [UR4], R2 ;  /* 0x00000002ff007988 */ /* 0x0005e20008000804 */
[----:B------:R-:W-:Y:S05]  /*02b0*/  BRA `(.L_x_2) ;  /* 0x0000000000107947 */ /* 0x000fea0003800000 */
.L_x_1:
[----:B------:R-:W-:Y:S01]  /*02c0*/  IMAD.MOV.U32 R3, RZ, RZ, -0x1 ;  /* 0xffffffffff037424 */ /* 0x000fe200078e00ff */
[----:B------:R-:W-:-:S04]  /*02d0*/  MOV R2, 0x300 ;  /* 0x0000030000027802 */ /* 0x000fc80000000f00 */
[----:B------:R2:W-:Y:S03]  /*02e0*/  STS [UR4], R3 ;  /* 0x00000003ff007988 */ /* 0x0005e60008000804 */
[----:B-12---:R-:W-:Y:S05]  /*02f0*/  CALL.REL.NOINC `($__internal_1_$__cuda_sm10x_tcgen05_guardrail_trap_phase_invalid_during_alloc) ;  /* 0x0000002c00487944 */ /* 0x006fea0003c00000 */
.L_x_2:
[----:B------:R-:W-:Y:S05]  /*0300*/  WARPSYNC.ALL ;  /* 0x0000000000007948 */ /* 0x000fea0003800000 */
[----:B------:R-:W-:Y:S01]  /*0310*/  NOP ;  /* 0x0000000000007918 */ /* 0x000fe20000000000 */
.L_x_0:
[----:B------:R-:W3:Y:S08]  /*0320*/  S2UR UR4, SR_CgaCtaId ;  /* 0x00000000000479c3 */ /* 0x000ef00000008800 */
[----:B------:R-:W-:Y:S01]  /*0330*/  BAR.SYNC.DEFER_BLOCKING 0x0 ;  /* 0x0000000000007b1d */ /* 0x000fe20000010000 */
[----:B------:R-:W-:-:S05]  /*0340*/  LOP3.LUT R132, R0, 0xff, RZ, 0xc0, !PT ;  /* 0x000000ff00847812 */ /* 0x000fca00078ec0ff */
[----:B------:R-:W-:Y:S02]  /*0350*/  UMOV UR12, 0x400 ;  /* 0x00000400000c7882 */ /* 0x000fe40000000000 */
[----:B------:R-:W4:Y:S08]  /*0360*/  LDC R4, c[0x0][0x398] ;  /* 0x0000e600ff047b82 */ /* 0x000f300000000800 */
[----:B------:R-:W5:Y:S01]  /*0370*/  LDC R12, c[0x0][0x3a0] ;  /* 0x0000e800ff0c7b82 */ /* 0x000f620000000800 */
[----:B---3--:R-:W-:-:S07]  /*0380*/  ULEA UR12, UR4, UR12, 0x18 ;  /* 0x0000000c040c7291 */ /* 0x008fce000f8ec0ff */
[----:B------:R-:W3:Y:S02]  /*0390*/  S2UR UR13, SR_CTAID.Y ;  /* 0x00000000000d79c3 */ /* 0x000ee40000002600 */
[----:B--2---:R-:W2:Y:S06]  /*03a0*/  LDS R3, [UR12] ;  /* 0x0000000cff037984 */ /* 0x004eac0008000800 */
[----:B------:R-:W-:Y:S06]  /*03b0*/  BAR.SYNC.DEFER_BLOCKING 0x0 ;  /* 0x0000000000007b1d */ /* 0x000fec0000010000 */
[----:B------:R-:W-:Y:S05]  /*03c0*/  @P2 BRA `(.L_x_5) ;  /* 0x0000000000182947 */ /* 0x000fea0003800000 */
[----:B------:R-:W-:Y:S01]  /*03d0*/  ELECT P0, URZ, PT ;  /* 0x0000000000ff782f */ /* 0x000fe20003800000 */
[----:B------:R-:W-:Y:S01]  /*03e0*/  IMAD.MOV.U32 R2, RZ, RZ, 0x1 ;  /* 0x00000001ff027424 */ /* 0x000fe200078e00ff */
[----:B------:R-:W-:Y:S01]  /*03f0*/  UMOV UR5, 0x40 ;  /* 0x0000004000057882 */ /* 0x000fe20000000000 */
[----:B------:R-:W-:Y:S01]  /*0400*/  UVIRTCOUNT.DEALLOC.SMPOOL 0x80 ;  /* 0x000000800000784c */ /* 0x000fe20000000000 */
[----:B------:R-:W-:-:S09]  /*0410*/  ULEA UR5, UR4, UR5, 0x18 ;  /* 0x0000000504057291 */ /* 0x000fd2000f8ec0ff */
[----:B------:R5:W-:Y:S03]  /*0420*/  @P0 STS.U8 [UR5], R2 ;  /* 0x00000002ff000988 */ /* 0x000be60008000005 */
.L_x_5:
[----:B------:R-:W5:Y:S01]  /*0430*/  S2UR UR4, SR_CTAID.Z ;  /* 0x00000000000479c3 */ /* 0x000f620000002700 */
[----:B------:R-:W4:Y:S01]  /*0440*/  LDCU UR5, c[0x0][0x370] ;  /* 0x00006e00ff0577ac */ /* 0x000f220008000800 */
[----:B------:R-:W-:Y:S01]  /*0450*/  ISETP.GE.U32.AND P0, PT, R132, 0x20, PT ;  /* 0x000000208400780c */ /* 0x000fe20003f06070 */
[----:B----4-:R-:W-:Y:S01]  /*0460*/  VIADD R4, R4, 0xffffffff ;  /* 0xffffffff04047836 */ /* 0x010fe20000000000 */
[C---:B------:R-:W-:Y:S01]  /*0470*/  ISETP.NE.U32.AND P3, PT, R132.reuse, RZ, PT ;  /* 0x000000ff8400720c */ /* 0x040fe20003f65070 */
[----:B------:R-:W5:Y:S01]  /*0480*/  LDCU UR6, c[0x0][0x374] ;  /* 0x00006e80ff0677ac */ /* 0x000f620008000800 */
[----:B------:R-:W-:Y:S01]  /*0490*/  LEA R10, R132, UR12, 0x2 ;  /* 0x0000000c840a7c11 */ /* 0x000fe2000f8e10ff */
[----:B-----5:R-:W-:Y:S01]  /*04a0*/  VIADD R11, R12, 0xffffffff ;  /* 0xffffffff0c0b7836 */ /* 0x020fe20000000000 */
[----:B------:R-:W4:Y:S01]  /*04b0*/  S2UR UR7, SR_CTAID.X ;  /* 0x00000000000779c3 */ /* 0x000f220000002500 */
[----:B------:R-:W5:Y:S01]  /*04c0*/  LDCU.64 UR14, c[0x0][0x3c0] ;  /* 0x00007800ff0e77ac */ /* 0x000f620008000a00 */
[----:B--2---:R-:W-:Y:S01]  /*04d0*/  R2UR UR24, R3 ;  /* 0x00000000031872ca */ /* 0x004fe200000e0000 */
[----:B------:R-:W-:Y:S04]  /*04e0*/  BSSY.RECONVERGENT B0, `(.L_x_6) ;  /* 0x0000011000007945 */ /* 0x000fe80003800200 */
[----:B------:R2:W-:Y:S01]  /*04f0*/  @!P0 STS [R10], RZ ;  /* 0x000000ff0a008388 */ /* 0x0005e20000000800 */
[----:B------:R-:W-:-:S03]  /*0500*/  NOP ;  /* 0x0000000000007918 */ /* 0x000fc60000000000 */
[----:B------:R2:W-:Y:S01]  /*0510*/  @!P3 STS [UR12+0x24], R4 ;  /* 0x00002404ff00b988 */ /* 0x0005e2000800080c */
[----:B---3--:R-:W-:-:S03]  /*0520*/  UIMAD UR4, UR4, UR6, UR13 ;  /* 0x00000006040472a4 */ /* 0x008fc6000f8e020d */
[----:B------:R2:W-:Y:S01]  /*0530*/  @!P3 STS [UR12+0x20], R11 ;  /* 0x0000200bff00b988 */ /* 0x0005e2000800080c */
[----:B----4-:R-:W-:-:S04]  /*0540*/  UIMAD UR4, UR4, UR5, UR7 ;  /* 0x00000005040472a4 */ /* 0x010fc8000f8e0207 */
[----:B------:R-:W-:-:S04]  /*0550*/  UIMAD UR4, UR4, 0x180, URZ ;  /* 0x00000180040478a4 */ /* 0x000fc8000f8e02ff */
[----:B-----5:R-:W-:-:S04]  /*0560*/  UIADD3 UR20, UP0, UPT, UR4, UR14, URZ ;  /* 0x0000000e04147290 */ /* 0x020fc8000ff1e0ff */
[----:B------:R-:W-:Y:S01]  /*0570*/  ULEA.HI.X.SX32 UR21, UR4, UR15, 0x1, UP0 ;  /* 0x0000000f04157291 */ /* 0x000fe200080f0eff */
[----:B--2---:R-:W-:Y:S11]  /*0580*/  @P3 BRA `(.L_x_7) ;  /* 0x0000000000183947 */ /* 0x004ff60003800000 */
[----:B------:R-:W2:Y:S01]  /*0590*/  LDS R2, [UR12+0x8] ;  /* 0x0000080cff027984 */ /* 0x000ea20008000800 */
[----:B------:R-:W3:Y:S01]  /*05a0*/  LDC.64 R6, c[0x0][0x380] ;  /* 0x0000e000ff067b82 */ /* 0x000ee20000000a00 */
[----:B------:R-:W-:Y:S02]  /*05b0*/  IMAD.MOV.U32 R3, RZ, RZ, 0x70 ;  /* 0x00000070ff037424 */ /* 0x000fe400078e00ff */
[----:B---3--:R3:W-:Y:S03]  /*05c0*/  STS.64 [UR12], R6 ;  /* 0x00000006ff007988 */ /* 0x0087e60008000a0c */
[----:B--2---:R-:W-:-:S05]  /*05d0*/  LOP3.LUT R2, R2, 0x10, R3, 0xd8, !PT ;  /* 0x0000001002027812 */ /* 0x004fca00078ed803 */
[----:B------:R3:W-:Y:S02]  /*05e0*/  STS [UR12+0x8], R2 ;  /* 0x00000802ff007988 */ /* 0x0007e4000800080c */
.L_x_7:
[----:B------:R-:W-:Y:S05]  /*05f0*/  BSYNC.RECONVERGENT B0 ;  /* 0x0000000000007941 */ /* 0x000fea0003800200 */
.L_x_6:
[----:B------:R-:W-:Y:S04]  /*0600*/  BSSY.RECONVERGENT B0, `(.L_x_8) ;  /* 0x000000a000007945 */ /* 0x000fe80003800200 */
[----:B------:R-:W-:Y:S05]  /*0610*/  @P3 BRA `(.L_x_9) ;  /* 0x0000000000203947 */ /* 0x000fea0003800000 */
[----:B---3--:R-:W2:Y:S01]  /*0620*/  LDS R2, [UR12+0x34] ;  /* 0x0000340cff027984 */ /* 0x008ea20008000800 */
[----:B------:R-:W-:Y:S02]  /*0630*/  IMAD.MOV.U32 R3, RZ, RZ, 0x1f000000 ;  /* 0x1f000000ff037424 */ /* 0x000fe400078e00ff */
[----:B------:R-:W-:Y:S01]  /*0640*/  @!P3 IMAD.MOV.U32 R5, RZ, RZ, 0x7f ;  /* 0x0000007fff05b424 */ /* 0x000fe200078e00ff */
[----:B------:R-:W3:Y:S02]  /*0650*/  @!P3 LDS R6, [UR12+0x38] ;  /* 0x0000380cff06b984 */ /* 0x000ee40008000800 */
[----:B--2---:R-:W-:Y:S02]  /*0660*/  LOP3.LUT R2, R2, 0xff000000, R3, 0xb8, !PT ;  /* 0xff00000002027812 */ /* 0x004fe400078eb803 */
[----:B---3--:R-:W-:-:S03]  /*0670*/  @!P3 LOP3.LUT R3, R6, 0xff, R5, 0xb8, !PT ;  /* 0x000000ff0603b812 */ /* 0x008fc600078eb805 */
[----:B------:R2:W-:Y:S04]  /*0680*/  STS [UR12+0x34], R2 ;  /* 0x00003402ff007988 */ /* 0x0005e8000800080c */
[----:B------:R2:W-:Y:S02]  /*0690*/  @!P3 STS [UR12+0x38], R3 ;  /* 0x00003803ff00b988 */ /* 0x0005e4000800080c */
.L_x_9:
[----:B------:R-:W-:Y:S05]  /*06a0*/  BSYNC.RECONVERGENT B0 ;  /* 0x0000000000007941 */ /* 0x000fea0003800200 */
.L_x_8:
[----:B------:R-:W-:Y:S04]  /*06b0*/  BSSY.RECONVERGENT B0, `(.L_x_10) ;  /* 0x000000e000007945 */ /* 0x000fe80003800200 */
[----:B------:R-:W-:Y:S05]  /*06c0*/  @P3 BRA `(.L_x_11) ;  /* 0x0000000000303947 */ /* 0x000fea0003800000 */
[----:B--2---:R-:W2:Y:S01]  /*06d0*/  LDS R3, [UR12+0x34] ;  /* 0x0000340cff037984 */ /* 0x004ea20008000800 */
[----:B------:R-:W4:Y:S03]  /*06e0*/  LDC.64 R8, c[0x0][0x3a8] ;  /* 0x0000ea00ff087b82 */ /* 0x000f260000000a00 */
[----:B---3--:R-:W3:Y:S01]  /*06f0*/  LDS R2, [UR12+0x1c] ;  /* 0x00001c0cff027984 */ /* 0x008ee20008000800 */
[C---:B----4-:R-:W-:Y:S01]  /*0700*/  SHF.L.U64.HI R6, R8.reuse, 0x1, R9 ;  /* 0x0000000108067819 */ /* 0x050fe20000010209 */
[----:B------:R-:W-:-:S03]  /*0710*/  IMAD.SHL.U32 R5, R8, 0x2, RZ ;  /* 0x0000000208057824 */ /* 0x000fc600078e00ff */
[--C-:B------:R-:W-:Y:S02]  /*0720*/  SHF.R.U32.HI R7, RZ, 0x4, R6.reuse ;  /* 0x00000004ff077819 */ /* 0x100fe40000011606 */
[----:B------:R-:W-:-:S05]  /*0730*/  SHF.R.U64 R5, R5, 0x4, R6 ;  /* 0x0000000405057819 */ /* 0x000fca0000001206 */
[----:B------:R4:W-:Y:S01]  /*0740*/  STS [UR12+0xc], R5 ;  /* 0x00000c05ff007988 */ /* 0x0009e2000800080c */
[----:B--2---:R-:W-:Y:S02]  /*0750*/  LOP3.LUT R3, R3, 0x7, RZ, 0xb8, !PT ;  /* 0x0000000703037812 */ /* 0x004fe400078eb8ff */
[----:B---3--:R-:W-:-:S03]  /*0760*/  LOP3.LUT R2, R2, 0xf, R7, 0xb8, !PT ;  /* 0x0000000f02027812 */ /* 0x008fc600078eb807 */
[----:B------:R4:W-:Y:S04]  /*0770*/  STS [UR12+0x34], R3 ;  /* 0x00003403ff007988 */ /* 0x0009e8000800080c */
[----:B------:R4:W-:Y:S02]  /*0780*/  STS [UR12+0x1c], R2 ;  /* 0x00001c02ff007988 */ /* 0x0009e4000800080c */
.L_x_11:
[----:B------:R-:W-:Y:S05]  /*0790*/  BSYNC.RECONVERGENT B0 ;  /* 0x0000000000007941 */ /* 0x000fea0003800200 */
.L_x_10:
[----:B------:R-:W-:Y:S04]  /*07a0*/  BSSY.RECONVERGENT B1, `(.L_x_12) ;  /* 0x000001a000017945 */ /* 0x000fe80003800200 */
[----:B------:R-:W-:Y:S04]  /*07b0*/  BSSY.RELIABLE B0, `(.L_x_13) ;  /* 0x0000015000007945 */ /* 0x000fe80003800100 */
[----:B------:R-:W-:Y:S05]  /*07c0*/  @P3 BRA `(.L_x_14) ;  /* 0x0000000000203947 */ /* 0x000fea0003800000 */
[----:B--234-:R-:W2:Y:S02]  /*07d0*/  LDS R2, [UR12+0x34] ;  /* 0x0000340cff027984 */ /* 0x01cea40008000800 */
[----:B--2---:R-:W-:-:S05]  /*07e0*/  LOP3.LUT R2, R2, 0x38, RZ, 0xb8, !PT ;  /* 0x0000003802027812 */ /* 0x004fca00078eb8ff */
[----:B------:R2:W-:Y:S01]  /*07f0*/  STS [UR12+0x34], R2 ;  /* 0x00003402ff007988 */ /* 0x0005e2000800080c */
[----:B------:R-:W-:Y:S05]  /*0800*/  @P3 BRA `(.L_x_15) ;  /* 0x0000000000203947 */ /* 0x000fea0003800000 */
[----:B--2---:R-:W2:Y:S01]  /*0810*/  LDS R2, [UR12+0x8] ;  /* 0x0000080cff027984 */ /* 0x004ea20008000800 */
[----:B------:R-:W-:-:S05]  /*0820*/  IMAD.MOV.U32 R3, RZ, RZ, 0x780 ;  /* 0x00000780ff037424 */ /* 0x000fca00078e00ff */
[----:B--2---:R-:W-:-:S05]  /*0830*/  LOP3.LUT R2, R2, 0x300, R3, 0xd8, !PT ;  /* 0x0000030002027812 */ /* 0x004fca00078ed803 */
[----:B------:R5:W-:Y:S02]  /*0840*/  STS [UR12+0x8], R2 ;  /* 0x00000802ff007988 */ /* 0x000be4000800080c */
.L_x_14:
[----:B------:R-:W-:Y:S05]  /*0850*/  @P3 BRA `(.L_x_16) ;  /* 0x0000000000283947 */ /* 0x000fea0003800000 */
[----:B--2345:R-:W2:Y:S02]  /*0860*/  LDS R2, [UR12+0x8] ;  /* 0x0000080cff027984 */ /* 0x03cea40008000800 */
[----:B--2---:R-:W-:-:S05]  /*0870*/  LOP3.LUT R2, R2, 0x1800, RZ, 0xb8, !PT ;  /* 0x0000180002027812 */ /* 0x004fca00078eb8ff */
[----:B------:R3:W-:Y:S02]  /*0880*/  STS [UR12+0x8], R2 ;  /* 0x00000802ff007988 */ /* 0x0007e4000800080c */
.L_x_15:
[----:B------:R-:W-:Y:S05]  /*0890*/  @P3 BREAK.RELIABLE B0 ;  /* 0x0000000000003942 */ /* 0x000fea0003800100 */
[----:B------:R-:W-:Y:S05]  /*08a0*/  @P3 BRA `(.L_x_17) ;  /* 0x0000000000243947 */ /* 0x000fea0003800000 */
[----:B------:R-:W4:Y:S01]  /*08b0*/  LDS R3, [UR12+0x8] ;  /* 0x0000080cff037984 */ /* 0x000f220008000800 */
[----:B--23--:R-:W-:-:S05]  /*08c0*/  IMAD.MOV.U32 R2, RZ, RZ, 0x6000 ;  /* 0x00006000ff027424 */ /* 0x00cfca00078e00ff */
[----:B----4-:R-:W-:-:S04]  /*08d0*/  LOP3.LUT R2, R3, 0x4000, R2, 0xd8, !PT ;  /* 0x0000400003027812 */ /* 0x010fc800078ed802 */
[----:B------:R-:W-:-:S05]  /*08e0*/  LOP3.LUT R2, R2, 0x400000, RZ, 0xb8, !PT ;  /* 0x0040000002027812 */ /* 0x000fca00078eb8ff */
[----:B------:R2:W-:Y:S02]  /*08f0*/  STS [UR12+0x8], R2 ;  /* 0x00000802ff007988 */ /* 0x0005e4000800080c */
.L_x_16:
[----:B------:R-:W-:Y:S05]  /*0900*/  BSYNC.RELIABLE B0 ;  /* 0x0000000000007941 */ /* 0x000fea0003800100 */
.L_x_13:
[----:B--2345:R-:W2:Y:S02]  /*0910*/  @!P3 LDS R2, [UR12+0x8] ;  /* 0x0000080cff02b984 */ /* 0x03cea40008000800 */
[----:B--2---:R-:W-:-:S05]  /*0920*/  @!P3 LOP3.LUT R2, R2, 0x8000, RZ, 0xb8, !PT ;  /* 0x000080000202b812 */ /* 0x004fca00078eb8ff */
[----:B------:R4:W-:Y:S02]  /*0930*/  @!P3 STS [UR12+0x8], R2 ;  /* 0x00000802ff00b988 */ /* 0x0009e4000800080c */
.L_x_17:
[----:B------:R-:W-:Y:S05]  /*0940*/  BSYNC.RECONVERGENT B1 ;  /* 0x0000000000017941 */ /* 0x000fea0003800200 */
.L_x_12:
[----:B------:R-:W-:Y:S05]  /*0950*/  WARPSYNC.ALL ;  /* 0x0000000000007948 */ /* 0x000fea0003800000 */
[----:B------:R-:W-:Y:S01]  /*0960*/  NOP ;  /* 0x0000000000007918 */ /* 0x000fe20000000000 */
[----:B------:R-:W5:Y:S02]  /*0970*/  LDC R5, c[0x0][0x39c] ;  /* 0x0000e700ff057b82 */ /* 0x000f640000000800 */
[----:B-----5:R-:W-:Y:S01]  /*0980*/  VIADD R5, R5, 0xffffffff ;  /* 0xffffffff05057836 */ /* 0x020fe20000000000 */
[----:B------:R-:W-:Y:S06]  /*0990*/  @P0 BRA `(.L_x_18) ;  /* 0x0000000000300947 */ /* 0x000fec0003800000 */
[----:B--234-:R-:W2:Y:S01]  /*09a0*/  S2R R2, SR_LANEID ;  /* 0x0000000000027919 */ /* 0x01cea20000000000 */
[----:B------:R-:W-:Y:S05]  /*09b0*/  WARPSYNC.ALL ;  /* 0x0000000000007948 */ /* 0x000fea0003800000 */
[----:B------:R-:W-:Y:S01]  /*09c0*/  NOP ;  /* 0x0000000000007918 */ /* 0x000fe20000000000 */
[----:B--2---:R-:W-:-:S05]  /*09d0*/  IMAD.SHL.U32 R6, R2, 0x4, RZ ;  /* 0x0000000402067824 */ /* 0x004fca00078e00ff */
[----:B------:R-:W2:Y:S01]  /*09e0*/  LDS R7, [R6+UR12] ;  /* 0x0000000c06077984 */ /* 0x000ea20008000800 */
[----:B------:R-:W-:-:S05]  /*09f0*/  IADD3 R2, P1, PT, R6, UR20, RZ ;  /* 0x0000001406027c10 */ /* 0x000fca000ff3e0ff */
[----:B------:R-:W-:-:S05]  /*0a00*/  IMAD.X R3, RZ, RZ, UR21, P1 ;  /* 0x00000015ff037e24 */ /* 0x000fca00088e06ff */
[----:B--2---:R5:W2:Y:S01]  /*0a10*/  ATOMG.E.EXCH.STRONG.GPU PT, RZ, [R2], R7 ;  /* 0x0000000702ff73a8 */ /* 0x004aa200041ee100 */
[----:B------:R-:W-:-:S04]  /*0a20*/  DEPBAR {5,4,3,2,1,0} ;  /* 0x0000003f0000791a */ /* 0x000fc80000000000 */
[----:B------:R-:W3:Y:S02]  /*0a30*/  CCTL.E.C.LDCU.IV.DEEP [UR20] ;  /* 0x0000000014007540 */ /* 0x000ee40009c08000 */
[----:B---3--:R5:W-:Y:S01]  /*0a40*/  UTMACCTL.IV [UR20] ;  /* 0x00000000140079b9 */ /* 0x008be20008000000 */
[----:B------:R-:W-:Y:S01]  /*0a50*/  NOP ;  /* 0x0000000000007918 */ /* 0x000fe20000000000 */
.L_x_18:
[----:B------:R-:W-:Y:S05]  /*0a60*/  @P0 BRA `(.L_x_19) ;  /* 0x00000000000c0947 */ /* 0x000fea0003800000 */
[----:B------:R0:W-:Y:S01]  /*0a70*/  UTMACMDFLUSH ;  /* 0x00000000000079b7 */ /* 0x0001e20000000000 */
[----:B------:R-:W-:Y:S05]  /*0a80*/  @P0 BRA `(.L_x_19) ;  /* 0x0000000000040947 */ /* 0x000fea0003800000 */
[----:B------:R-:W-:-:S04]  /*0a90*/  DEPBAR.LE SB0, 0x0 ;  /* 0x000080000000791a */ /* 0x000fc80000000000 */
.L_x_19:
[----:B------:R-:W-:Y:S05]  /*0aa0*/  WARPSYNC.ALL ;  /* 0x0000000000007948 */ /* 0x000fea0003800000 */
[----:B------:R-:W-:Y:S01]  /*0ab0*/  NOP ;  /* 0x0000000000007918 */ /* 0x000fe20000000000 */
[----:B--2---:R-:W-:Y:S06]  /*0ac0*/  BAR.SYNC.DEFER_BLOCKING 0x0 ;  /* 0x0000000000007b1d */ /* 0x004fec0000010000 */
[----:B------:R-:W-:Y:S02]  /*0ad0*/  BSSY.RECONVERGENT B1, `(.L_x_20) ;  /* 0x000000b000017945 */ /* 0x000fe40003800200 */
[----:B------:R-:W-:Y:S06]  /*0ae0*/  BAR.SYNC.DEFER_BLOCKING 0x0 ;  /* 0x0000000000007b1d */ /* 0x000fec0000010000 */
[----:B------:R2:W-:Y:S01]  /*0af0*/  @!P0 STS [R10], RZ ;  /* 0x000000ff0a008388 */ /* 0x0005e20000000800 */
[----:B------:R-:W-:Y:S01]  /*0b00*/  NOP ;  /* 0x0000000000007918 */ /* 0x000fe20000000000 */
[----:B------:R-:W-:Y:S05]  /*0b10*/  @P3 BRA `(.L_x_21) ;  /* 0x0000000000183947 */ /* 0x000fea0003800000 */
[----:B---345:R-:W3:Y:S01]  /*0b20*/  LDS R2, [UR12+0x8] ;  /* 0x0000080cff027984 */ /* 0x038ee20008000800 */
[----:B------:R-:W4:Y:S01]  /*0b30*/  LDC.64 R6, c[0x0][0x388] ;  /* 0x0000e200ff067b82 */ /* 0x000f220000000a00 */
[----:B------:R-:W-:Y:S02]  /*0b40*/  IMAD.MOV.U32 R3, RZ, RZ, 0x70 ;  /* 0x00000070ff037424 */ /* 0x000fe400078e00ff */
[----:B----4-:R4:W-:Y:S03]  /*0b50*/  STS.64 [UR12], R6 ;  /* 0x00000006ff007988 */ /* 0x0109e60008000a0c */
[----:B---3--:R-:W-:-:S05]  /*0b60*/  LOP3.LUT R2, R2, 0x10, R3, 0xd8, !PT ;  /* 0x0000001002027812 */ /* 0x008fca00078ed803 */
[----:B------:R4:W-:Y:S02]  /*0b70*/  STS [UR12+0x8], R2 ;  /* 0x00000802ff007988 */ /* 0x0009e4000800080c */
.L_x_21:
[----:B-----5:R-:W-:Y:S05]  /*0b80*/  BSYNC.RECONVERGENT B1 ;  /* 0x0000000000017941 */ /* 0x020fea0003800200 */
.L_x_20:
[----:B------:R-:W-:Y:S04]  /*0b90*/  BSSY.RECONVERGENT B1, `(.L_x_22) ;  /* 0x000000a000017945 */ /* 0x000fe80003800200 */
[----:B------:R-:W-:Y:S05]  /*0ba0*/  @P3 BRA `(.L_x_23) ;  /* 0x0000000000203947 */ /* 0x000fea0003800000 */
[----:B---34-:R-:W3:Y:S01]  /*0bb0*/  LDS R2, [UR12+0x34] ;  /* 0x0000340cff027984 */ /* 0x018ee20008000800 */
[----:B------:R-:W-:Y:S02]  /*0bc0*/  IMAD.MOV.U32 R3, RZ, RZ, 0x3f000000 ;  /* 0x3f000000ff037424 */ /* 0x000fe400078e00ff */
[----:B------:R-:W-:Y:S01]  /*0bd0*/  @!P3 IMAD.MOV.U32 R6, RZ, RZ, 0x1f ;  /* 0x0000001fff06b424 */ /* 0x000fe200078e00ff */
[----:B------:R-:W4:Y:S02]  /*0be0*/  @!P3 LDS R7, [UR12+0x38] ;  /* 0x0000380cff07b984 */ /* 0x000f240008000800 */
[----:B---3--:R-:W-:Y:S02]  /*0bf0*/  LOP3.LUT R2, R2, 0xff000000, R3, 0xb8, !PT ;  /* 0xff00000002027812 */ /* 0x008fe400078eb803 */
[----:B----4-:R-:W-:-:S03]  /*0c00*/  @!P3 LOP3.LUT R3, R7, 0xff, R6, 0xb8, !PT ;  /* 0x000000ff0703b812 */ /* 0x010fc600078eb806 */
[----:B------:R5:W-:Y:S04]  /*0c10*/  STS [UR12+0x34], R2 ;  /* 0x00003402ff007988 */ /* 0x000be8000800080c */
[----:B------:R5:W-:Y:S02]  /*0c20*/  @!P3 STS [UR12+0x38], R3 ;  /* 0x00003803ff00b988 */ /* 0x000be4000800080c */
.L_x_23:
[----:B------:R-:W-:Y:S05]  /*0c30*/  BSYNC.RECONVERGENT B1 ;  /* 0x0000000000017941 */ /* 0x000fea0003800200 */
.L_x_22:
[----:B------:R-:W-:Y:S04]  /*0c40*/  BSSY.RECONVERGENT B1, `(.L_x_24) ;  /* 0x0000004000017945 */ /* 0x000fe80003800200 */
[----:B------:R-:W-:Y:S05]  /*0c50*/  @P3 BRA `(.L_x_25) ;  /* 0x0000000000083947 */ /* 0x000fea0003800000 */
[----:B------:R2:W-:Y:S04]  /*0c60*/  STS [UR12+0x24], R11 ;  /* 0x0000240bff007988 */ /* 0x0005e8000800080c */
[----:B------:R2:W-:Y:S02]  /*0c70*/  STS [UR12+0x20], R5 ;  /* 0x00002005ff007988 */ /* 0x0005e4000800080c */
.L_x_25:
[----:B------:R-:W-:Y:S05]  /*0c80*/  BSYNC.RECONVERGENT B1 ;  /* 0x0000000000017941 */ /* 0x000fea0003800200 */
.L_x_24:
[----:B------:R-:W-:Y:S04]  /*0c90*/  BSSY.RECONVERGENT B1, `(.L_x_26) ;  /* 0x000000e000017945 */ /* 0x000fe80003800200 */
[----:B------:R-:W-:Y:S05]  /*0ca0*/  @P3 BRA `(.L_x_27) ;  /* 0x0000000000303947 */ /* 0x000fea0003800000 */
[----:B-----5:R-:W5:Y:S01]  /*0cb0*/  LDS R3, [UR12+0x34] ;  /* 0x0000340cff037984 */ /* 0x020f620008000800 */
[----:B----4-:R-:W4:Y:S03]  /*0cc0*/  LDC.64 R6, c[0x0][0x3b0] ;  /* 0x0000ec00ff067b82 */ /* 0x010f260000000a00 */
[----:B---3--:R-:W3:Y:S01]  /*0cd0*/  LDS R2, [UR12+0x1c] ;  /* 0x00001c0cff027984 */ /* 0x008ee20008000800 */
[C---:B----4-:R-:W-:Y:S01]  /*0ce0*/  SHF.L.U64.HI R7, R6.reuse, 0x1, R7 ;  /* 0x0000000106077819 */ /* 0x050fe20000010207 */
[----:B------:R-:W-:-:S03]  /*0cf0*/  IMAD.SHL.U32 R6, R6, 0x2, RZ ;  /* 0x0000000206067824 */ /* 0x000fc600078e00ff */
[--C-:B------:R-:W-:Y:S02]  /*0d00*/  SHF.R.U32.HI R9, RZ, 0x4, R7.reuse ;  /* 0x00000004ff097819 */ /* 0x100fe40000011607 */
[----:B------:R-:W-:-:S05]  /*0d10*/  SHF.R.U64 R6, R6, 0x4, R7 ;  /* 0x0000000406067819 */ /* 0x000fca0000001207 */
[----:B------:R4:W-:Y:S01]  /*0d20*/  STS [UR12+0xc], R6 ;  /* 0x00000c06ff007988 */ /* 0x0009e2000800080c */
[----:B-----5:R-:W-:Y:S02]  /*0d30*/  LOP3.LUT R3, R3, 0x7, RZ, 0xb8, !PT ;  /* 0x0000000703037812 */ /* 0x020fe400078eb8ff */
[----:B---3--:R-:W-:-:S03]  /*0d40*/  LOP3.LUT R2, R2, 0xf, R9, 0xb8, !PT ;  /* 0x0000000f02027812 */ /* 0x008fc600078eb809 */
[----:B------:R4:W-:Y:S04]  /*0d50*/  STS [UR12+0x34], R3 ;  /* 0x00003403ff007988 */ /* 0x0009e8000800080c */
[----:B------:R4:W-:Y:S02]  /*0d60*/  STS [UR12+0x1c], R2 ;  /* 0x00001c02ff007988 */ /* 0x0009e4000800080c */
.L_x_27:
[----:B------:R-:W-:Y:S05]  /*0d70*/  BSYNC.RECONVERGENT B1 ;  /* 0x0000000000017941 */ /* 0x000fea0003800200 */
.L_x_26:
[----:B------:R-:W-:Y:S04]  /*0d80*/  BSSY.RECONVERGENT B2, `(.L_x_28) ;  /* 0x000001a000027945 */ /* 0x000fe80003800200 */
[----:B------:R-:W-:Y:S04]  /*0d90*/  BSSY.RELIABLE B1, `(.L_x_29) ;  /* 0x0000015000017945 */ /* 0x000fe80003800100 */
[----:B------:R-:W-:Y:S05]  /*0da0*/  @P3 BRA `(.L_x_30) ;  /* 0x0000000000203947 */ /* 0x000fea0003800000 */
[----:B---345:R-:W3:Y:S02]  /*0db0*/  LDS R2, [UR12+0x34] ;  /* 0x0000340cff027984 */ /* 0x038ee40008000800 */
[----:B---3--:R-:W-:-:S05]  /*0dc0*/  LOP3.LUT R2, R2, 0x38, RZ, 0xb8, !PT ;  /* 0x0000003802027812 */ /* 0x008fca00078eb8ff */
[----:B------:R3:W-:Y:S01]  /*0dd0*/  STS [UR12+0x34], R2 ;  /* 0x00003402ff007988 */ /* 0x0007e2000800080c */
[----:B------:R-:W-:Y:S05]  /*0de0*/  @P3 BRA `(.L_x_31) ;  /* 0x0000000000203947 */ /* 0x000fea0003800000 */
[----:B---3--:R-:W3:Y:S01]  /*0df0*/  LDS R2, [UR12+0x8] ;  /* 0x0000080cff027984 */ /* 0x008ee20008000800 */
[----:B------:R-:W-:-:S05]  /*0e00*/  IMAD.MOV.U32 R3, RZ, RZ, 0x780 ;  /* 0x00000780ff037424 */ /* 0x000fca00078e00ff */
[----:B---3--:R-:W-:-:S05]  /*0e10*/  LOP3.LUT R2, R2, 0x300, R3, 0xd8, !PT ;  /* 0x0000030002027812 */ /* 0x008fca00078ed803 */
[----:B------:R3:W-:Y:S02]  /*0e20*/  STS [UR12+0x8], R2 ;  /* 0x00000802ff007988 */ /* 0x0007e4000800080c */
.L_x_30:
[----:B------:R-:W-:Y:S05]  /*0e30*/  @P3 BRA `(.L_x_32) ;  /* 0x0000000000283947 */ /* 0x000fea0003800000 */
[----:B---345:R-:W3:Y:S02]  /*0e40*/  LDS R2, [UR12+0x8] ;  /* 0x0000080cff027984 */ /* 0x038ee40008000800 */
[----:B---3--:R-:W-:-:S05]  /*0e50*/  LOP3.LUT R2, R2, 0x1800, RZ, 0xb8, !PT ;  /* 0x0000180002027812 */ /* 0x008fca00078eb8ff */
[----:B------:R4:W-:Y:S02]  /*0e60*/  STS [UR12+0x8], R2 ;  /* 0x00000802ff007988 */ /* 0x0009e4000800080c */
.L_x_31:
[----:B------:R-:W-:Y:S05]  /*0e70*/  @P3 BREAK.RELIABLE B1 ;  /* 0x0000000000013942 */ /* 0x000fea0003800100 */
[----:B------:R-:W-:Y:S05]  /*0e80*/  @P3 BRA `(.L_x_33) ;  /* 0x0000000000243947 */ /* 0x000fea0003800000 */
[----:B---34-:R-:W3:Y:S01]  /*0e90*/  LDS R2, [UR12+0x8] ;  /* 0x0000080cff027984 */ /* 0x018ee20008000800 */
[----:B------:R-:W-:-:S05]  /*0ea0*/  IMAD.MOV.U32 R3, RZ, RZ, 0x6000 ;  /* 0x00006000ff037424 */ /* 0x000fca00078e00ff */
[----:B---3--:R-:W-:-:S04]  /*0eb0*/  LOP3.LUT R2, R2, 0x6000, R3, 0xd8, !PT ;  /* 0x0000600002027812 */ /* 0x008fc800078ed803 */
[----:B------:R-:W-:-:S05]  /*0ec0*/  LOP3.LUT R2, R2, 0x400000, RZ, 0xb8, !PT ;  /* 0x0040000002027812 */ /* 0x000fca00078eb8ff */
[----:B------:R3:W-:Y:S02]  /*0ed0*/  STS [UR12+0x8], R2 ;  /* 0x00000802ff007988 */ /* 0x0007e4000800080c */
.L_x_32:
[----:B------:R-:W-:Y:S05]  /*0ee0*/  BSYNC.RELIABLE B1 ;  /* 0x0000000000017941 */ /* 0x000fea0003800100 */
.L_x_29:
[----:B---345:R-:W3:Y:S02]  /*0ef0*/  @!P3 LDS R2, [UR12+0x8] ;  /* 0x0000080cff02b984 */ /* 0x038ee40008000800 */
[----:B---3--:R-:W-:-:S05]  /*0f00*/  @!P3 LOP3.LUT R2, R2, 0x8000, RZ, 0xb8, !PT ;  /* 0x000080000202b812 */ /* 0x008fca00078eb8ff */
[----:B------:R5:W-:Y:S02]  /*0f10*/  @!P3 STS [UR12+0x8], R2 ;  /* 0x00000802ff00b988 */ /* 0x000be4000800080c */
.L_x_33:
[----:B------:R-:W-:Y:S05]  /*0f20*/  BSYNC.RECONVERGENT B2 ;  /* 0x0000000000027941 */ /* 0x000fea0003800200 */
.L_x_28:
[----:B------:R-:W-:Y:S05]  /*0f30*/  WARPSYNC.ALL ;  /* 0x0000000000007948 */ /* 0x000fea0003800000 */
[----:B------:R-:W-:Y:S01]  /*0f40*/  NOP ;  /* 0x0000000000007918 */ /* 0x000fe20000000000 */
[----:B------:R-:W-:-:S04]  /*0f50*/  UIADD3 UR5, UPT, UPT, UR4, 0x80, URZ ;  /* 0x0000008004057890 */ /* 0x000fc8000fffe0ff */
[----:B------:R-:W-:-:S04]  /*0f60*/  UIADD3 UR22, UP0, UPT, UR5, UR14, URZ ;  /* 0x0000000e05167290 */ /* 0x000fc8000ff1e0ff */
[----:B------:R-:W-:Y:S01]  /*0f70*/  ULEA.HI.X.SX32 UR23, UR5, UR15, 0x1, UP0 ;  /* 0x0000000f05177291 */ /* 0x000fe200080f0eff */
[----:B------:R-:W-:Y:S11]  /*0f80*/  @P0 BRA `(.L_x_34) ;  /* 0x0000000000300947 */ /* 0x000ff60003800000 */
[----:B---345:R-:W3:Y:S01]  /*0f90*/  S2R R2, SR_LANEID ;  /* 0x0000000000027919 */ /* 0x038ee20000000000 */
[----:B------:R-:W-:Y:S05]  /*0fa0*/  WARPSYNC.ALL ;  /* 0x0000000000007948 */ /* 0x000fea0003800000 */
[----:B------:R-:W-:Y:S01]  /*0fb0*/  NOP ;  /* 0x0000000000007918 */ /* 0x000fe20000000000 */
[----:B---3--:R-:W-:-:S05]  /*0fc0*/  IMAD.SHL.U32 R6, R2, 0x4, RZ ;  /* 0x0000000402067824 */ /* 0x008fca00078e00ff */
[----:B------:R-:W3:Y:S01]  /*0fd0*/  LDS R7, [R6+UR12] ;  /* 0x0000000c06077984 */ /* 0x000ee20008000800 */
[----:B------:R-:W-:-:S05]  /*0fe0*/  IADD3 R2, P1, PT, R6, UR22, RZ ;  /* 0x0000001606027c10 */ /* 0x000fca000ff3e0ff */
[----:B------:R-:W-:-:S05]  /*0ff0*/  IMAD.X R3, RZ, RZ, UR23, P1 ;  /* 0x00000017ff037e24 */ /* 0x000fca00088e06ff */
[----:B---3--:R3:W4:Y:S01]  /*1000*/  ATOMG.E.EXCH.STRONG.GPU PT, RZ, [R2], R7 ;  /* 0x0000000702ff73a8 */ /* 0x00872200041ee100 */
[----:B------:R-:W-:-:S04]  /*1010*/  DEPBAR {5,4,3,2,1,0} ;  /* 0x0000003f0000791a */ /* 0x000fc80000000000 */
[----:B------:R-:W5:Y:S02]  /*1020*/  CCTL.E.C.LDCU.IV.DEEP [UR22] ;  /* 0x0000000016007540 */ /* 0x000f640009c08000 */
[----:B-----5:R3:W-:Y:S01]  /*1030*/  UTMACCTL.IV [UR22] ;  /* 0x00000000160079b9 */ /* 0x0207e20008000000 */
[----:B------:R-:W-:Y:S01]  /*1040*/  NOP ;  /* 0x0000000000007918 */ /* 0x000fe20000000000 */
.L_x_34:
[----:B------:R-:W-:Y:S05]  /*1050*/  @P0 BRA `(.L_x_35) ;  /* 0x00000000000c0947 */ /* 0x000fea0003800000 */
[----:B------:R0:W-:Y:S01]  /*1060*/  UTMACMDFLUSH ;  /* 0x00000000000079b7 */ /* 0x0001e20000000000 */
[----:B------:R-:W-:Y:S05]  /*1070*/  @P0 BRA `(.L_x_35) ;  /* 0x0000000000040947 */ /* 0x000fea0003800000 */
[----:B------:R-:W-:-:S04]  /*1080*/  DEPBAR.LE SB0, 0x0 ;  /* 0x000080000000791a */ /* 0x000fc80000000000 */
.L_x_35:
[----:B------:R-:W-:Y:S05]  /*1090*/  WARPSYNC.ALL ;  /* 0x0000000000007948 */ /* 0x000fea0003800000 */
[----:B------:R-:W-:Y:S01]  /*10a0*/  NOP ;  /* 0x0000000000007918 */ /* 0x000fe20000000000 */
[----:B----4-:R-:W-:Y:S06]  /*10b0*/  BAR.SYNC.DEFER_BLOCKING 0x0 ;  /* 0x0000000000007b1d */ /* 0x010fec0000010000 */
[----:B------:R-:W-:Y:S02]  /*10c0*/  BSSY.RECONVERGENT B2, `(.L_x_36) ;  /* 0x000000b000027945 */ /* 0x000fe40003800200 */
[----:B------:R-:W-:Y:S06]  /*10d0*/  BAR.SYNC.DEFER_BLOCKING 0x0 ;  /* 0x0000000000007b1d */ /* 0x000fec0000010000 */
[----:B------:R4:W-:Y:S01]  /*10e0*/  @!P0 STS [R10], RZ ;  /* 0x000000ff0a008388 */ /* 0x0009e20000000800 */
[----:B------:R-:W-:Y:S01]  /*10f0*/  NOP ;  /* 0x0000000000007918 */ /* 0x000fe20000000000 */
[----:B------:R-:W-:Y:S05]  /*1100*/  @P3 BRA `(.L_x_37) ;  /* 0x0000000000183947 */ /* 0x000fea0003800000 */
[----:B---3-5:R-:W3:Y:S01]  /*1110*/  LDS R2, [UR12+0x8] ;  /* 0x0000080cff027984 */ /* 0x028ee20008000800 */
[----:B------:R-:W5:Y:S01]  /*1120*/  LDC.64 R6, c[0x0][0x390] ;  /* 0x0000e400ff067b82 */ /* 0x000f620000000a00 */
[----:B------:R-:W-:Y:S02]  /*1130*/  IMAD.MOV.U32 R3, RZ, RZ, 0x70 ;  /* 0x00000070ff037424 */ /* 0x000fe400078e00ff */
[----:B-----5:R5:W-:Y:S03]  /*1140*/  STS.64 [UR12], R6 ;  /* 0x00000006ff007988 */ /* 0x020be60008000a0c */
[----:B---3--:R-:W-:-:S05]  /*1150*/  LOP3.LUT R2, R2, 0x10, R3, 0xd8, !PT ;  /* 0x0000001002027812 */ /* 0x008fca00078ed803 */
[----:B------:R5:W-:Y:S02]  /*1160*/  STS [UR12+0x8], R2 ;  /* 0x00000802ff007988 */ /* 0x000be4000800080c */
.L_x_37:
[----:B---3--:R-:W-:Y:S05]  /*1170*/  BSYNC.RECONVERGENT B2 ;  /* 0x0000000000027941 */ /* 0x008fea0003800200 */
.L_x_36:
[----:B------:R-:W-:Y:S04]  /*1180*/  BSSY.RECONVERGENT B3, `(.L_x_38) ;  /* 0x0000011000037945 */ /* 0x000fe80003800200 */
[----:B------:R-:W-:Y:S04]  /*1190*/  BSSY.RELIABLE B2, `(.L_x_39) ;  /* 0x000000e000027945 */ /* 0x000fe80003800100 */
[----:B------:R-:W-:Y:S05]  /*11a0*/  @P3 BRA `(.L_x_40) ;  /* 0x0000000000243947 */ /* 0x000fea0003800000 */
[----:B-----5:R-:W3:Y:S01]  /*11b0*/  LDS R2, [UR12+0x34] ;  /* 0x0000340cff027984 */ /* 0x020ee20008000800 */
[----:B------:R-:W-:-:S05]  /*11c0*/  IMAD.MOV.U32 R3, RZ, RZ, 0x3f000000 ;  /* 0x3f000000ff037424 */ /* 0x000fca00078e00ff */
[----:B---3--:R-:W-:-:S05]  /*11d0*/  LOP3.LUT R2, R2, 0xff000000, R3, 0xb8, !PT ;  /* 0xff00000002027812 */ /* 0x008fca00078eb803 */
[----:B------:R3:W-:Y:S01]  /*11e0*/  STS [UR12+0x34], R2 ;  /* 0x00003402ff007988 */ /* 0x0007e2000800080c */
[----:B------:R-:W-:Y:S05]  /*11f0*/  @P3 BRA `(.L_x_41) ;  /* 0x00000000001c3947 */ /* 0x000fea0003800000 */
[----:B---3--:R-:W3:Y:S01]  /*1200*/  LDS R2, [UR12+0x38] ;  /* 0x0000380cff027984 */ /* 0x008ee20008000800 */
[----:B------:R-:W-:-:S05]  /*1210*/  IMAD.MOV.U32 R3, RZ, RZ, 0x7f ;  /* 0x0000007fff037424 */ /* 0x000fca00078e00ff */
[----:B---3--:R-:W-:-:S05]  /*1220*/  LOP3.LUT R2, R2, 0xff, R3, 0xb8, !PT ;  /* 0x000000ff02027812 */ /* 0x008fca00078eb803 */
[----:B------:R3:W-:Y:S02]  /*1230*/  STS [UR12+0x38], R2 ;  /* 0x00003802ff007988 */ /* 0x0007e4000800080c */
.L_x_40:
[----:B------:R-:W-:Y:S05]  /*1240*/  @P3 BREAK.RELIABLE B2 ;  /* 0x0000000000023942 */ /* 0x000fea0003800100 */
[----:B------:R-:W-:Y:S05]  /*1250*/  @P3 BRA `(.L_x_42) ;  /* 0x00000000000c3947 */ /* 0x000fea0003800000 */
[----:B------:R2:W-:Y:S02]  /*1260*/  STS [UR12+0x20], R5 ;  /* 0x00002005ff007988 */ /* 0x0005e4000800080c */
.L_x_41:
[----:B------:R-:W-:Y:S05]  /*1270*/  BSYNC.RELIABLE B2 ;  /* 0x0000000000027941 */ /* 0x000fea0003800100 */
.L_x_39:
[----:B------:R2:W-:Y:S02]  /*1280*/  @!P3 STS [UR12+0x24], R4 ;  /* 0x00002404ff00b988 */ /* 0x0005e4000800080c */
.L_x_42:
[----:B------:R-:W-:Y:S05]  /*1290*/  BSYNC.RECONVERGENT B3 ;  /* 0x0000000000037941 */ /* 0x000fea0003800200 */
.L_x_38:
[----:B------:R-:W-:Y:S05]  /*12a0*/  WARPSYNC.ALL ;  /* 0x0000000000007948 */ /* 0x000fea0003800000 */
[----:B------:R-:W-:Y:S01]  /*12b0*/  NOP ;  /* 0x0000000000007918 */ /* 0x000fe20000000000 */
[----:B------:R-:W-:Y:S04]  /*12c0*/  BSSY.RECONVERGENT B3, `(.L_x_43) ;  /* 0x000000e000037945 */ /* 0x000fe80003800200 */
[----:B------:R-:W-:Y:S05]  /*12d0*/  @P3 BRA `(.L_x_44) ;  /* 0x0000000000303947 */ /* 0x000fea0003800000 */
[----:B------:R-:W2:Y:S02]  /*12e0*/  LDS R3, [UR12+0x34] ;  /* 0x0000340cff037984 */ /* 0x000ea40008000800 */
[----:B--2---:R-:W2:Y:S02]  /*12f0*/  LDC.64 R4, c[0x0][0x3b8] ;  /* 0x0000ee00ff047b82 */ /* 0x004ea40000000a00 */
[----:B---3-5:R-:W3:Y:S01]  /*1300*/  LDS R2, [UR12+0x1c] ;  /* 0x00001c0cff027984 */ /* 0x028ee20008000800 */
[C---:B--2---:R-:W-:Y:S01]  /*1310*/  SHF.L.U64.HI R5, R4.reuse, 0x1, R5 ;  /* 0x0000000104057819 */ /* 0x044fe20000010205 */
[----:B------:R-:W-:-:S03]  /*1320*/  IMAD.SHL.U32 R4, R4, 0x2, RZ ;  /* 0x0000000204047824 */ /* 0x000fc600078e00ff */
[--C-:B------:R-:W-:Y:S02]  /*1330*/  SHF.R.U32.HI R7, RZ, 0x4, R5.reuse ;  /* 0x00000004ff077819 */ /* 0x100fe40000011605 */
[----:B------:R-:W-:-:S05]  /*1340*/  SHF.R.U64 R4, R4, 0x4, R5 ;  /* 0x0000000404047819 */ /* 0x000fca0000001205 */
[----:B------:R2:W-:Y:S01]  /*1350*/  STS [UR12+0xc], R4 ;  /* 0x00000c04ff007988 */ /* 0x0005e2000800080c */
[----:B------:R-:W-:Y:S02]  /*1360*/  LOP3.LUT R3, R3, 0x7, RZ, 0xb8, !PT ;  /* 0x0000000703037812 */ /* 0x000fe400078eb8ff */
[----:B---3--:R-:W-:-:S03]  /*1370*/  LOP3.LUT R2, R2, 0xf, R7, 0xb8, !PT ;  /* 0x0000000f02027812 */ /* 0x008fc600078eb807 */
[----:B------:R2:W-:Y:S04]  /*1380*/  STS [UR12+0x34], R3 ;  /* 0x00003403ff007988 */ /* 0x0005e8000800080c */
[----:B------:R2:W-:Y:S02]  /*1390*/  STS [UR12+0x1c], R2 ;  /* 0x00001c02ff007988 */ /* 0x0005e4000800080c */
.L_x_44:
[----:B------:R-:W-:Y:S05]  /*13a0*/  BSYNC.RECONVERGENT B3 ;  /* 0x0000000000037941 */ /* 0x000fea0003800200 */
.L_x_43:
[----:B------:R-:W-:Y:S04]  /*13b0*/  BSSY.RECONVERGENT B4, `(.L_x_45) ;  /* 0x000001a000047945 */ /* 0x000fe80003800200 */
[----:B------:R-:W-:Y:S04]  /*13c0*/  BSSY.RELIABLE B3, `(.L_x_46) ;  /* 0x0000015000037945 */ /* 0x000fe80003800100 */
[----:B------:R-:W-:Y:S05]  /*13d0*/  @P3 BRA `(.L_x_47) ;  /* 0x0000000000203947 */ /* 0x000fea0003800000 */
[----:B--23-5:R-:W2:Y:S02]  /*13e0*/  LDS R2, [UR12+0x34] ;  /* 0x0000340cff027984 */ /* 0x02cea40008000800 */
[----:B--2---:R-:W-:-:S05]  /*13f0*/  LOP3.LUT R2, R2, 0x38, RZ, 0xb8, !PT ;  /* 0x0000003802027812 */ /* 0x004fca00078eb8ff */
[----:B------:R2:W-:Y:S01]  /*1400*/  STS [UR12+0x34], R2 ;  /* 0x00003402ff007988 */ /* 0x0005e2000800080c */
[----:B------:R-:W-:Y:S05]  /*1410*/  @P3 BRA `(.L_x_48) ;  /* 0x0000000000203947 */ /* 0x000fea0003800000 */
[----:B--2---:R-:W2:Y:S01]  /*1420*/  LDS R2, [UR12+0x8] ;  /* 0x0000080cff027984 */ /* 0x004ea20008000800 */
[----:B------:R-:W-:-:S05]  /*1430*/  IMAD.MOV.U32 R3, RZ, RZ, 0x780 ;  /* 0x00000780ff037424 */ /* 0x000fca00078e00ff */
[----:B--2---:R-:W-:-:S05]  /*1440*/  LOP3.LUT R2, R2, 0x300, R3, 0xd8, !PT ;  /* 0x0000030002027812 */ /* 0x004fca00078ed803 */
[----:B------:R2:W-:Y:S02]  /*1450*/  STS [UR12+0x8], R2 ;  /* 0x00000802ff007988 */ /* 0x0005e4000800080c */
.L_x_47:
[----:B------:R-:W-:Y:S05]  /*1460*/  @P3 BRA `(.L_x_49) ;  /* 0x0000000000283947 */ /* 0x000fea0003800000 */
[----:B--23-5:R-:W2:Y:S02]  /*1470*/  LDS R2, [UR12+0x8] ;  /* 0x0000080cff027984 */ /* 0x02cea40008000800 */
[----:B--2---:R-:W-:-:S05]  /*1480*/  LOP3.LUT R2, R2, 0x1800, RZ, 0xb8, !PT ;  /* 0x0000180002027812 */ /* 0x004fca00078eb8ff */
[----:B------:R3:W-:Y:S02]  /*1490*/  STS [UR12+0x8], R2 ;  /* 0x00000802ff007988 */ /* 0x0007e4000800080c */
.L_x_48:
[----:B------:R-:W-:Y:S05]  /*14a0*/  @P3 BREAK.RELIABLE B3 ;  /* 0x0000000000033942 */ /* 0x000fea0003800100 */
[----:B------:R-:W-:Y:S05]  /*14b0*/  @P3 BRA `(.L_x_50) ;  /* 0x0000000000243947 */ /* 0x000fea0003800000 */
[----:B--23--:R-:W2:Y:S01]  /*14c0*/  LDS R2, [UR12+0x8] ;  /* 0x0000080cff027984 */ /* 0x00cea20008000800 */
[----:B------:R-:W-:-:S05]  /*14d0*/  IMAD.MOV.U32 R3, RZ, RZ, 0x6000 ;  /* 0x00006000ff037424 */ /* 0x000fca00078e00ff */
[----:B--2---:R-:W-:-:S04]  /*14e0*/  LOP3.LUT R2, R2, 0x6000, R3, 0xd8, !PT ;  /* 0x0000600002027812 */ /* 0x004fc800078ed803 */
[----:B------:R-:W-:-:S05]  /*14f0*/  LOP3.LUT R2, R2, 0x400000, RZ, 0xb8, !PT ;  /* 0x0040000002027812 */ /* 0x000fca00078eb8ff */
[----:B------:R2:W-:Y:S02]  /*1500*/  STS [UR12+0x8], R2 ;  /* 0x00000802ff007988 */ /* 0x0005e4000800080c */
.L_x_49:
[----:B------:R-:W-:Y:S05]  /*1510*/  BSYNC.RELIABLE B3 ;  /* 0x0000000000037941 */ /* 0x000fea0003800100 */
.L_x_46:
[----:B--23-5:R-:W2:Y:S02]  /*1520*/  @!P3 LDS R2, [UR12+0x8] ;  /* 0x0000080cff02b984 */ /* 0x02cea40008000800 */
[----:B--2---:R-:W-:-:S05]  /*1530*/  @!P3 LOP3.LUT R2, R2, 0x8000, RZ, 0xb8, !PT ;  /* 0x000080000202b812 */ /* 0x004fca00078eb8ff */
[----:B------:R5:W-:Y:S02]  /*1540*/  @!P3 STS [UR12+0x8], R2 ;  /* 0x00000802ff00b988 */ /* 0x000be4000800080c */
.L_x_50:
[----:B------:R-:W-:Y:S05]  /*1550*/  BSYNC.RECONVERGENT B4 ;  /* 0x0000000000047941 */ /* 0x000fea0003800200 */
.L_x_45:
[----:B------:R-:W-:Y:S05]  /*1560*/  WARPSYNC.ALL ;  /* 0x0000000000007948 */ /* 0x000fea0003800000 */
[----:B------:R-:W-:Y:S01]  /*1570*/  NOP ;  /* 0x0000000000007918 */ /* 0x000fe20000000000 */
[----:B------:R-:W-:-:S04]  /*1580*/  UIADD3 UR4, UPT, UPT, UR4, 0x100, URZ ;  /* 0x0000010004047890 */ /* 0x000fc8000fffe0ff */
[----:B------:R-:W-:-:S04]  /*1590*/  UIADD3 UR14, UP0, UPT, UR4, UR14, URZ ;  /* 0x0000000e040e7290 */ /* 0x000fc8000ff1e0ff */
[----:B------:R-:W-:Y:S01]  /*15a0*/  ULEA.HI.X.SX32 UR15, UR4, UR15, 0x1, UP0 ;  /* 0x0000000f040f7291 */ /* 0x000fe200080f0eff */
[----:B------:R-:W-:Y:S11]  /*15b0*/  @P0 BRA `(.L_x_51) ;  /* 0x0000000000300947 */ /* 0x000ff60003800000 */
[----:B--23-5:R-:W2:Y:S01]  /*15c0*/  S2R R2, SR_LANEID ;  /* 0x0000000000027919 */ /* 0x02cea20000000000 */
[----:B------:R-:W-:Y:S05]  /*15d0*/  WARPSYNC.ALL ;  /* 0x0000000000007948 */ /* 0x000fea0003800000 */
[----:B------:R-:W-:Y:S01]  /*15e0*/  NOP ;  /* 0x0000000000007918 */ /* 0x000fe20000000000 */
[----:B--2---:R-:W-:-:S05]  /*15f0*/  IMAD.SHL.U32 R4, R2, 0x4, RZ ;  /* 0x0000000402047824 */ /* 0x004fca00078e00ff */
[----:B------:R-:W2:Y:S01]  /*1600*/  LDS R5, [R4+UR12] ;  /* 0x0000000c04057984 */ /* 0x000ea20008000800 */
[----:B------:R-:W-:-:S05]  /*1610*/  IADD3 R2, P1, PT, R4, UR14, RZ ;  /* 0x0000000e04027c10 */ /* 0x000fca000ff3e0ff */
[----:B------:R-:W-:-:S05]  /*1620*/  IMAD.X R3, RZ, RZ, UR15, P1 ;  /* 0x0000000fff037e24 */ /* 0x000fca00088e06ff */
[----:B--2---:R2:W3:Y:S01]  /*1630*/  ATOMG.E.EXCH.STRONG.GPU PT, RZ, [R2], R5 ;  /* 0x0000000502ff73a8 */ /* 0x0044e200041ee100 */
[----:B------:R-:W-:-:S04]  /*1640*/  DEPBAR {5,4,3,2,1,0} ;  /* 0x0000003f0000791a */ /* 0x000fc80000000000 */
[----:B------:R-:W5:Y:S02]  /*1650*/  CCTL.E.C.LDCU.IV.DEEP [UR14] ;  /* 0x000000000e007540 */ /* 0x000f640009c08000 */
[----:B-----5:R2:W-:Y:S01]  /*1660*/  UTMACCTL.IV [UR14] ;  /* 0x000000000e0079b9 */ /* 0x0205e20008000000 */
[----:B------:R-:W-:Y:S01]  /*1670*/  NOP ;  /* 0x0000000000007918 */ /* 0x000fe20000000000 */
.L_x_51:
[----:B------:R-:W-:Y:S05]  /*1680*/  @P0 BRA `(.L_x_52) ;  /* 0x00000000000c0947 */ /* 0x000fea0003800000 */
[----:B------:R0:W-:Y:S01]  /*1690*/  UTMACMDFLUSH ;  /* 0x00000000000079b7 */ /* 0x0001e20000000000 */
[----:B------:R-:W-:Y:S05]  /*16a0*/  @P0 BRA `(.L_x_52) ;  /* 0x0000000000040947 */ /* 0x000fea0003800000 */
[----:B------:R-:W-:-:S04]  /*16b0*/  DEPBAR.LE SB0, 0x0 ;  /* 0x000080000000791a */ /* 0x000fc80000000000 */
.L_x_52:
[----:B------:R-:W-:Y:S05]  /*16c0*/  WARPSYNC.ALL ;  /* 0x0000000000007948 */ /* 0x000fea0003800000 */
[----:B------:R-:W-:Y:S01]  /*16d0*/  NOP ;  /* 0x0000000000007918 */ /* 0x000fe20000000000 */
[----:B---3--:R-:W-:Y:S01]  /*16e0*/  BAR.SYNC.DEFER_BLOCKING 0x0 ;  /* 0x0000000000007b1d */ /* 0x008fe20000010000 */
[----:B--2--5:R-:W-:Y:S01]  /*16f0*/  SHF.R.U32.HI R2, RZ, 0x5, R0 ;  /* 0x00000005ff027819 */ /* 0x024fe20000011600 */
[----:B------:R-:W-:-:S03]  /*1700*/  USHF.L.U32 UR13, UR13, 0x8, URZ ;  /* 0x000000080d0d7899 */ /* 0x000fc600080006ff */
[----:B------:R-:W-:Y:S01]  /*1710*/  R2UR UR16, R2 ;  /* 0x00000000021072ca */ /* 0x000fe200000e0000 */
[----:B------:R-:W-:Y:S01]  /*1720*/  VOTEU.ALL UP0, P3 ;  /* 0x0000000000ff7886 */ /* 0x000fe20001800000 */
[----:B------:R-:W-:Y:S01]  /*1730*/  UMOV UR4, 0x1 ;  /* 0x0000000100047882 */ /* 0x000fe20000000000 */
[----:B------:R-:W-:Y:S01]  /*1740*/  VOTEU.ALL UP1, P3 ;  /* 0x0000000000ff7886 */ /* 0x000fe20001820000 */
[----:B------:R-:W-:Y:S02]  /*1750*/  BSSY.RECONVERGENT B4, `(.L_x_53) ;  /* 0x0000018000047945 */ /* 0x000fe40003800200 */
[----:B------:R-:W-:-:S04]  /*1760*/  @!UP0 UIADD3 UR8, UPT, UPT, -UR4, 0x100000, URZ ;  /* 0x0010000004088890 */ /* 0x000fc8000fffe1ff */
[----:B------:R-:W-:Y:S02]  /*1770*/  @!UP0 USHF.L.U32 UR9, UR8, 0xb, URZ ;  /* 0x0000000b08098899 */ /* 0x000fe400080006ff */
[----:B------:R-:W-:Y:S02]  /*1780*/  @!UP0 USHF.L.U32 UR8, UR8, 0x1, URZ ;  /* 0x0000000108088899 */ /* 0x000fe400080006ff */
[----:B------:R-:W-:-:S04]  /*1790*/  @!UP0 UIADD3 UR4, UPT, UPT, -UR4, 0x100000, URZ ;  /* 0x0010000004048890 */ /* 0x000fc8000fffe1ff */
[----:B------:R-:W-:Y:S02]  /*17a0*/  @!UP0 USHF.L.U32 UR5, UR4, 0xb, URZ ;  /* 0x0000000b04058899 */ /* 0x000fe400080006ff */
[----:B------:R-:W-:Y:S01]  /*17b0*/  @!UP0 USHF.L.U32 UR4, UR4, 0x1, URZ ;  /* 0x0000000104048899 */ /* 0x000fe200080006ff */
[----:B------:R-:W-:Y:S01]  /*17c0*/  VOTEU.ALL UP0, P3 ;  /* 0x0000000000ff7886 */ /* 0x000fe20001800000 */
[----:B------:R-:W2:Y:S04]  /*17d0*/  FENCE.VIEW.ASYNC.S ;  /* 0x00000000000073c6 */ /* 0x000ea80000000000 */
[----:B--2---:R2:W3:Y:S06]  /*17e0*/  @!UP0 SYNCS.EXCH.64 URZ, [UR12+0x18000], UR8 ;  /* 0x018000080cff85b2 */ /* 0x0044ec0008000100 */
[----:B------:R2:W3:Y:S02]  /*17f0*/  @!UP1 SYNCS.EXCH.64 URZ, [UR12+0x18020], UR4 ;  /* 0x018020040cff95b2 */ /* 0x0004e40008000100 */
[----:B---3--:R-:W-:Y:S06]  /*1800*/  BAR.SYNC.DEFER_BLOCKING 0x0 ;  /* 0x0000000000007b1d */ /* 0x008fec0000010000 */
[----:B------:R-:W-:Y:S05]  /*1810*/  @P3 BRA `(.L_x_54) ;  /* 0x00000000002c3947 */ /* 0x000fea0003800000 */
[----:B--2---:R-:W-:Y:S02]  /*1820*/  UMOV UR4, 0x1 ;  /* 0x0000000100047882 */ /* 0x004fe40000000000 */
[----:B------:R-:W-:-:S04]  /*1830*/  UIADD3 UR8, UPT, UPT, -UR4, 0x100000, URZ ;  /* 0x0010000004087890 */ /* 0x000fc8000fffe1ff */
[----:B------:R-:W-:Y:S02]  /*1840*/  USHF.L.U32 UR9, UR8, 0xb, URZ ;  /* 0x0000000b08097899 */ /* 0x000fe400080006ff */
[----:B------:R-:W-:Y:S02]  /*1850*/  USHF.L.U32 UR8, UR8, 0x1, URZ ;  /* 0x0000000108087899 */ /* 0x000fe400080006ff */
[----:B------:R-:W-:-:S04]  /*1860*/  UIADD3 UR4, UPT, UPT, -UR4, 0x100000, URZ ;  /* 0x0010000004047890 */ /* 0x000fc8000fffe1ff */
[----:B------:R-:W-:Y:S02]  /*1870*/  USHF.L.U32 UR5, UR4, 0xb, URZ ;  /* 0x0000000b04057899 */ /* 0x000fe400080006ff */
[----:B------:R-:W-:Y:S01]  /*1880*/  USHF.L.U32 UR4, UR4, 0x1, URZ ;  /* 0x0000000104047899 */ /* 0x000fe200080006ff */
[----:B------:R-:W2:Y:S03]  /*1890*/  FENCE.VIEW.ASYNC.S ;  /* 0x00000000000073c6 */ /* 0x000ea60000000000 */
[----:B--2---:R3:W5:Y:S08]  /*18a0*/  SYNCS.EXCH.64 URZ, [UR12+0x18008], UR8 ;  /* 0x018008080cff75b2 */ /* 0x0047700008000100 */
[----:B------:R3:W2:Y:S02]  /*18b0*/  SYNCS.EXCH.64 URZ, [UR12+0x18028], UR4 ;  /* 0x018028040cff75b2 */ /* 0x0006a40008000100 */
[----:B---3--:R-:W-:Y:S01]  /*18c0*/  NOP ;  /* 0x0000000000007918 */ /* 0x008fe20000000000 */
.L_x_54:
[----:B--2---:R-:W-:Y:S05]  /*18d0*/  BSYNC.RECONVERGENT B4 ;  /* 0x0000000000047941 */ /* 0x004fea0003800200 */
.L_x_53:
[----:B-----5:R-:W-:Y:S06]  /*18e0*/  BAR.SYNC.DEFER_BLOCKING 0x0 ;  /* 0x0000000000007b1d */ /* 0x020fec0000010000 */
[----:B------:R-:W-:Y:S04]  /*18f0*/  BSSY.RECONVERGENT B4, `(.L_x_55) ;  /* 0x000000d000047945 */ /* 0x000fe80003800200 */
[----:B------:R-:W-:Y:S05]  /*1900*/  @P3 BRA `(.L_x_56) ;  /* 0x00000000002c3947 */ /* 0x000fea0003800000 */
[----:B------:R-:W-:Y:S02]  /*1910*/  UMOV UR4, 0x1 ;  /* 0x0000000100047882 */ /* 0x000fe40000000000 */
[----:B------:R-:W-:-:S04]  /*1920*/  UIADD3 UR8, UPT, UPT, -UR4, 0x100000, URZ ;  /* 0x0010000004087890 */ /* 0x000fc8000fffe1ff */
[----:B------:R-:W-:Y:S02]  /*1930*/  USHF.L.U32 UR9, UR8, 0xb, URZ ;  /* 0x0000000b08097899 */ /* 0x000fe400080006ff */
[----:B------:R-:W-:Y:S02]  /*1940*/  USHF.L.U32 UR8, UR8, 0x1, URZ ;  /* 0x0000000108087899 */ /* 0x000fe400080006ff */
[----:B------:R-:W-:-:S04]  /*1950*/  UIADD3 UR4, UPT, UPT, -UR4, 0x100000, URZ ;  /* 0x0010000004047890 */ /* 0x000fc8000fffe1ff */
[----:B------:R-:W-:Y:S02]  /*1960*/  USHF.L.U32 UR5, UR4, 0xb, URZ ;  /* 0x0000000b04057899 */ /* 0x000fe400080006ff */
[----:B------:R-:W-:Y:S01]  /*1970*/  USHF.L.U32 UR4, UR4, 0x1, URZ ;  /* 0x0000000104047899 */ /* 0x000fe200080006ff */
[----:B------:R-:W2:Y:S03]  /*1980*/  FENCE.VIEW.ASYNC.S ;  /* 0x00000000000073c6 */ /* 0x000ea60000000000 */
[----:B--2---:R2:W3:Y:S08]  /*1990*/  SYNCS.EXCH.64 URZ, [UR12+0x18010], UR8 ;  /* 0x018010080cff75b2 */ /* 0x0044f00008000100 */
[----:B------:R2:W5:Y:S01]  /*19a0*/  SYNCS.EXCH.64 URZ, [UR12+0x18030], UR4 ;  /* 0x018030040cff75b2 */ /* 0x0005620008000100 */
[----:B------:R-:W-:Y:S01]  /*19b0*/  NOP ;  /* 0x0000000000007918 */ /* 0x000fe20000000000 */
.L_x_56:
[----:B--2---:R-:W-:Y:S05]  /*19c0*/  BSYNC.RECONVERGENT B4 ;  /* 0x0000000000047941 */ /* 0x004fea0003800200 */
.L_x_55:
[----:B---3-5:R-:W-:Y:S01]  /*19d0*/  BAR.SYNC.DEFER_BLOCKING 0x0 ;  /* 0x0000000000007b1d */ /* 0x028fe20000010000 */
[----:B------:R-:W-:Y:S01]  /*19e0*/  UIADD3 UR10, UPT, UPT, UR12, 0x18020, URZ ;  /* 0x000180200c0a7890 */ /* 0x000fe2000fffe0ff */
[----:B------:R-:W-:Y:S01]  /*19f0*/  ISETP.GE.AND P0, PT, R12, 0x1, PT ;  /* 0x000000010c00780c */ /* 0x000fe20003f06270 */
[----:B------:R-:W-:-:S03]  /*1a00*/  USHF.L.U32 UR11, UR7, 0x7, URZ ;  /* 0x00000007070b7899 */ /* 0x000fc600080006ff */
        /* <DEDUP_REMOVED lines=13> */
.L_x_58:
[----:B--2---:R-:W-:Y:S05]  /*1ae0*/  BSYNC.RECONVERGENT B4 ;  /* 0x0000000000047941 */ /* 0x004fea0003800200 */
.L_x_57:
[----:B------:R-:W-:Y:S05]  /*1af0*/  @!P0 BRA `(.L_x_59) ;  /* 0x0000000800388947 */ /* 0x000fea0003800000 */
[----:B---3-5:R-:W-:Y:S01]  /*1b00*/  BAR.SYNC.DEFER_BLOCKING 0x0 ;  /* 0x0000000000007b1d */ /* 0x028fe20000010000 */
[----:B------:R-:W-:Y:S01]  /*1b10*/  ELECT P1, URZ, PT ;  /* 0x0000000000ff782f */ /* 0x000fe20003820000 */
[----:B------:R-:W-:Y:S01]  /*1b20*/  @!P3 IMAD.MOV.U32 R2, RZ, RZ, 0x6000 ;  /* 0x00006000ff02b424 */ /* 0x000fe200078e00ff */
[----:B------:R-:W-:Y:S02]  /*1b30*/  ULOP3.LUT UR6, UR16, 0x3, URZ, 0xc0, !UPT ;  /* 0x0000000310067892 */ /* 0x000fe4000f8ec0ff */
[----:B------:R-:W-:Y:S01]  /*1b40*/  ISETP.LT.U32.AND P1, PT, R132, 0x20, P1 ;  /* 0x000000208400780c */ /* 0x000fe20000f21070 */
[----:B------:R-:W-:Y:S02]  /*1b50*/  UIADD3 UR4, UPT, UPT, UR12, 0x10000, URZ ;  /* 0x000100000c047890 */ /* 0x000fe4000fffe0ff */
[----:B------:R-:W-:Y:S02]  /*1b60*/  ULEA UR28, UR6, UR12, 0xc ;  /* 0x0000000c061c7291 */ /* 0x000fe4000f8e60ff */
[----:B------:R-:W-:Y:S01]  /*1b70*/  ULEA UR30, UR6, UR13, 0x6 ;  /* 0x0000000d061e7291 */ /* 0x000fe2000f8e30ff */
[----:B------:R-:W-:Y:S01]  /*1b80*/  UMOV UR7, UR11 ;  /* 0x0000000b00077c82 */ /* 0x000fe20008000000 */
[----:B------:R-:W-:-:S04]  /*1b90*/  ELECT P0, URZ, PT ;  /* 0x0000000000ff782f */ /* 0x000fc80003800000 */
[----:B------:R-:W-:Y:S02]  /*1ba0*/  ISETP.LT.U32.AND P0, PT, R132, 0x80, P0 ;  /* 0x000000808400780c */ /* 0x000fe40000701070 */
[----:B------:R-:W-:Y:S01]  /*1bb0*/  VOTEU.ANY UP0, P1 ;  /* 0x0000000000ff7886 */ /* 0x000fe20000800100 */
[----:B------:R-:W-:-:S04]  /*1bc0*/  VOTEU.ANY UP2, P1 ;  /* 0x0000000000ff7886 */ /* 0x000fc80000840100 */
[----:B------:R-:W-:Y:S02]  /*1bd0*/  @UP0 UIADD3 UR5, UPT, UPT, UR12, 0x18000, URZ ;  /* 0x000180000c050890 */ /* 0x000fe4000fffe0ff */
[----:B------:R2:W-:Y:S01]  /*1be0*/  @!P3 SYNCS.ARRIVE.TRANS64 RZ, [UR12+0x18000], R2 ;  /* 0x01800002ffffb9a7 */ /* 0x0005e2000800000c */
[----:B------:R-:W-:Y:S01]  /*1bf0*/  @UP0 UMOV UR6, URZ ;  /* 0x000000ff00060c82 */ /* 0x000fe20008000000 */
[----:B------:R-:W-:Y:S01]  /*1c00*/  BAR.SYNC.DEFER_BLOCKING 0x0 ;  /* 0x0000000000007b1d */ /* 0x000fe20000010000 */
[----:B------:R-:W-:-:S05]  /*1c10*/  UISETP.NE.U32.AND UP0, UPT, UR16, URZ, UPT ;  /* 0x000000ff1000728c */ /* 0x000fca000bf05070 */
[----:B------:R-:W-:Y:S01]  /*1c20*/  VOTEU.ANY UP1, P0 ;  /* 0x0000000000ff7886 */ /* 0x000fe20000020100 */
[----:B------:R-:W-:-:S04]  /*1c30*/  VOTEU.ANY UP3, P0 ;  /* 0x0000000000ff7886 */ /* 0x000fc80000060100 */
[----:B------:R-:W-:Y:S01]  /*1c40*/  @UP1 UIADD3 UR29, UPT, UPT, UR12, 0x18000, URZ ;  /* 0x000180000c1d1890 */ /* 0x000fe2000fffe0ff */
[----:B------:R-:W-:Y:S01]  /*1c50*/  @UP1 UMOV UR31, URZ ;  /* 0x000000ff001f1c82 */ /* 0x000fe20008000000 */
[----:B------:R2:W-:Y:S01]  /*1c60*/  @UP2 UTMALDG.2D [UR4], [UR20] ;  /* 0x00000004140025b4 */ /* 0x0005e20008008000 */
[----:B------:R3:W-:Y:S06]  /*1c70*/  MEMBAR.ALL.CTA ;  /* 0x0000000000007992 */ /* 0x0007ec0000008000 */
[----:B---3--:R-:W3:Y:S02]  /*1c80*/  FENCE.VIEW.ASYNC.S ;  /* 0x00000000000073c6 */ /* 0x008ee40000000000 */
[----:B---3--:R-:W-:Y:S06]  /*1c90*/  BAR.SYNC.DEFER_BLOCKING 0x0 ;  /* 0x0000000000007b1d */ /* 0x008fec0000010000 */
[----:B------:R2:W-:Y:S02]  /*1ca0*/  @UP3 UTMALDG.2D [UR28], [UR22] ;  /* 0x0000001c160035b4 */ /* 0x0005e40008008000 */
[----:B------:R-:W-:Y:S06]  /*1cb0*/  BAR.SYNC.DEFER_BLOCKING 0x0 ;  /* 0x0000000000007b1d */ /* 0x000fec0000010000 */
[----:B------:R-:W3:Y:S02]  /*1cc0*/  SYNCS.PHASECHK.TRANS64.TRYWAIT P0, [UR12+0x18000], RZ ;  /* 0x018000ffff0075a7 */ /* 0x000ee4000800110c */
[----:B--23--:R-:W-:Y:S05]  /*1cd0*/  @!P0 BRA `(.L_x_60) ;  /* 0x0000001000948947 */ /* 0x00cfea0003800000 */
.L_x_78:
[----:B------:R-:W-:Y:S05]  /*1ce0*/  BRA.U UP0, `(.L_x_61) ;  /* 0x0000000100587547 */ /* 0x000fea000b800000 */
[----:B------:R-:W-:Y:S02]  /*1cf0*/  USHF.R.U32.HI UR6, URZ, 0x4, UR12 ;  /* 0x00000004ff067899 */ /* 0x000fe4000801160c */
[----:B------:R-:W-:Y:S02]  /*1d00*/  USHF.R.U32.HI UR4, URZ, 0x4, UR4 ;  /* 0x00000004ff047899 */ /* 0x000fe40008011604 */
[----:B------:R-:W-:Y:S02]  /*1d10*/  USGXT.U32 UR6, UR6, 0xe ;  /* 0x0000000e0606789a */ /* 0x000fe40008000000 */
[----:B------:R-:W-:Y:S01]  /*1d20*/  USGXT.U32 UR4, UR4, 0xe ;  /* 0x0000000e0404789a */ /* 0x000fe20008000000 */
[----:B------:R-:W-:Y:S01]  /*1d30*/  UMOV UR18, 0x1000080 ;  /* 0x0100008000127882 */ /* 0x000fe20000000000 */
[----:B------:R-:W-:Y:S01]  /*1d40*/  UMOV UR19, 0x40004040 ;  /* 0x4000404000137882 */ /* 0x000fe20000000000 */
[----:B------:R-:W-:Y:S01]  /*1d50*/  UMOV UR7, URZ ;  /* 0x000000ff00077c82 */ /* 0x000fe20008000000 */
[----:B------:R-:W-:Y:S01]  /*1d60*/  UMOV UR8, 0xfffffffe ;  /* 0xfffffffe00087882 */ /* 0x000fe20000000000 */
[----:B------:R-:W-:Y:S01]  /*1d70*/  UMOV UR9, 0x7fffbfdf ;  /* 0x7fffbfdf00097882 */ /* 0x000fe20000000000 */
[----:B------:R-:W-:Y:S01]  /*1d80*/  UMOV UR5, URZ ;  /* 0x000000ff00057c82 */ /* 0x000fe20008000000 */
[----:B------:R-:W-:-:S02]  /*1d90*/  UIADD3.64 UR18, UPT, UPT, UR6, UR18, URZ ;  /* 0x0000001206127297 */ /* 0x000fc4000fffe0ff */
[----:B------:R-:W-:Y:S02]  /*1da0*/  ULOP3.LUT UR6, UR6, 0x1000000, URZ, 0xfc, !UPT ;  /* 0x0100000006067892 */ /* 0x000fe4000f8efcff */
[----:B------:R-:W-:Y:S01]  /*1db0*/  UIADD3.64 UR8, UPT, UPT, UR4, -UR8, URZ ;  /* 0x8000000804087297 */ /* 0x000fe2000fffe0ff */
[----:B------:R-:W-:Y:S01]  /*1dc0*/  UMOV UR26, 0x0 ;  /* 0x00000000001a7882 */ /* 0x000fe20000000000 */
[----:B------:R-:W-:Y:S01]  /*1dd0*/  UMOV UR27, 0x8410010 ;  /* 0x08410010001b7882 */ /* 0x000fe20000000000 */
[----:B------:R-:W-:Y:S01]  /*1de0*/  UMOV UR5, 0x80004020 ;  /* 0x8000402000057882 */ /* 0x000fe20000000000 */
[----:B------:R-:W-:Y:S01]  /*1df0*/  UMOV UR7, 0x40004040 ;  /* 0x4000404000077882 */ /* 0x000fe20000000000 */
[----:B------:R-:W-:Y:S01]  /*1e00*/  UMOV UR28, 0x0 ;  /* 0x00000000001c7882 */ /* 0x000fe20000000000 */
[----:B------:R-:W-:Y:S01]  /*1e10*/  UMOV UR29, 0x8410010 ;  /* 0x08410010001d7882 */ /* 0x000fe20000000000 */
[----:B------:R2:W-:Y:S02]  /*1e20*/  UTCHMMA gdesc[UR4], gdesc[UR6], tmem[UR24], tmem[UR26], idesc[UR27], !UPT ;  /* 0x00ff1a06040075ea */ /* 0x0005e4000f800018 */
[----:B------:R2:W-:Y:S01]  /*1e30*/  UTCHMMA gdesc[UR8], gdesc[UR18], tmem[UR24], tmem[UR28], idesc[UR29], UPT ;  /* 0x00ff1c12080075ea */ /* 0x0005e2000b800018 */
[----:B------:R-:W-:-:S02]  /*1e40*/  NOP ;  /* 0x0000000000007918 */ /* 0x000fc40000000000 */
.L_x_61:
[----:B------:R-:W-:Y:S01]  /*1e50*/  ELECT P0, URZ, PT ;  /* 0x0000000000ff782f */ /* 0x000fe20003800000 */
[----:B--2---:R-:W-:Y:S01]  /*1e60*/  UMOV UR4, UR10 ;  /* 0x0000000a00047c82 */ /* 0x004fe20008000000 */
[----:B------:R-:W-:Y:S02]  /*1e70*/  UMOV UR5, URZ ;  /* 0x000000ff00057c82 */ /* 0x000fe40008000000 */
[----:B------:R-:W-:-:S13]  /*1e80*/  ISETP.LT.U32.AND P0, PT, R132, 0x20, P0 ;  /* 0x000000208400780c */ /* 0x000fda0000701070 */
[----:B------:R-:W-:Y:S01]  /*1e90*/  VOTEU.ANY UP0, P0 ;  /* 0x0000000000ff7886 */ /* 0x000fe20000000100 */
[----:B------:R-:W-:Y:S01]  /*1ea0*/  VOTEU.ANY UP1, P0 ;  /* 0x0000000000ff7886 */ /* 0x000fe20000020100 */
[----:B------:R-:W-:-:S03]  /*1eb0*/  ISETP.GE.U32.AND P0, PT, R12, 0x21, PT ;  /* 0x000000210c00780c */ /* 0x000fc60003f06070 */
[----:B------:R-:W-:Y:S02]  /*1ec0*/  @UP0 UMOV UR4, UR4 ;  /* 0x0000000400040c82 */ /* 0x000fe40008000000 */
[----:B------:R2:W-:Y:S01]  /*1ed0*/  @UP1 UTCBAR [UR4], URZ ;  /* 0x000000ff040013e9 */ /* 0x0005e200080000ff */
[----:B------:R-:W-:Y:S06]  /*1ee0*/  BAR.SYNC.DEFER_BLOCKING 0x0 ;  /* 0x0000000000007b1d */ /* 0x000fec0000010000 */
[----:B------:R-:W3:Y:S02]  /*1ef0*/  SYNCS.PHASECHK.TRANS64.TRYWAIT P1, [UR12+0x18020], RZ ;  /* 0x018020ffff0075a7 */ /* 0x000ee4000802110c */
[----:B--23--:R-:W-:Y:S05]  /*1f00*/  @!P1 BRA `(.L_x_62) ;  /* 0x0000001000149947 */ /* 0x00cfea0003800000 */
.L_x_79:
[----:B------:R-:W-:Y:S01]  /*1f10*/  IMAD.MOV.U32 R2, RZ, RZ, RZ ;  /* 0x000000ffff027224 */ /* 0x000fe200078e00ff */
[----:B------:R-:W-:Y:S06]  /*1f20*/  @!P0 BRA `(.L_x_59) ;  /* 0x00000004002c8947 */ /* 0x000fec0003800000 */
[----:B------:R-:W2:Y:S01]  /*1f30*/  LDCU UR19, c[0x0][0x3a0] ;  /* 0x00007400ff1377ac */ /* 0x000ea20008000800 */
[----:B------:R-:W-:Y:S01]  /*1f40*/  UMOV UR17, 0x1 ;  /* 0x0000000100117882 */ /* 0x000fe20000000000 */
[----:B------:R-:W-:-:S05]  /*1f50*/  UMOV UR10, 0x20 ;  /* 0x00000020000a7882 */ /* 0x000fca0000000000 */
.L_x_66:
[----:B------:R-:W-:Y:S01]  /*1f60*/  BAR.SYNC.DEFER_BLOCKING 0x0 ;  /* 0x0000000000007b1d */ /* 0x000fe20000010000 */
[----:B------:R-:W-:Y:S01]  /*1f70*/  ULEA UR18, UR17, UR12, 0x3 ;  /* 0x0000000c11127291 */ /* 0x000fe2000f8e18ff */
[----:B------:R-:W-:Y:S01]  /*1f80*/  @!P3 IMAD.MOV.U32 R3, RZ, RZ, 0x6000 ;  /* 0x00006000ff03b424 */ /* 0x000fe200078e00ff */
[----:B------:R-:W-:Y:S01]  /*1f90*/  ELECT P1, URZ, PT ;  /* 0x0000000000ff782f */ /* 0x000fe20003820000 */
[----:B------:R-:W-:-:S03]  /*1fa0*/  ULEA UR8, UR17, UR12, 0xd ;  /* 0x0000000c11087291 */ /* 0x000fc6000f8e68ff */
[----:B------:R-:W-:Y:S02]  /*1fb0*/  ISETP.LT.U32.AND P1, PT, R132, 0x20, P1 ;  /* 0x000000208400780c */ /* 0x000fe40000f21070 */
[----:B------:R-:W-:Y:S01]  /*1fc0*/  ELECT P0, URZ, PT ;  /* 0x0000000000ff782f */ /* 0x000fe20003800000 */
[----:B------:R-:W-:-:S03]  /*1fd0*/  UIADD3 UR8, UPT, UPT, UR8, 0x10000, URZ ;  /* 0x0001000008087890 */ /* 0x000fc6000fffe0ff */
[----:B------:R-:W-:Y:S01]  /*1fe0*/  ISETP.LT.U32.AND P0, PT, R132, 0x80, P0 ;  /* 0x000000808400780c */ /* 0x000fe20000701070 */
[----:B------:R-:W-:Y:S02]  /*1ff0*/  ULEA UR4, UR17, UR12, 0xe ;  /* 0x0000000c11047291 */ /* 0x000fe4000f8e70ff */
[----:B------:R-:W-:Y:S01]  /*2000*/  ULOP3.LUT UR5, UR16, 0x3, URZ, 0xc0, !UPT ;  /* 0x0000000310057892 */ /* 0x000fe2000f8ec0ff */
[----:B------:R-:W-:-:S03]  /*2010*/  UMOV UR31, UR10 ;  /* 0x0000000a001f7c82 */ /* 0x000fc60008000000 */
[----:B------:R-:W-:Y:S01]  /*2020*/  ULEA UR28, UR5, UR4, 0xc ;  /* 0x00000004051c7291 */ /* 0x000fe2000f8e60ff */
[----:B------:R-:W-:Y:S01]  /*2030*/  VOTEU.ANY UP0, P1 ;  /* 0x0000000000ff7886 */ /* 0x000fe20000800100 */
[----:B------:R-:W-:Y:S01]  /*2040*/  ULEA UR30, UR5, UR13, 0x6 ;  /* 0x0000000d051e7291 */ /* 0x000fe2000f8e30ff */
[----:B------:R3:W-:Y:S03]  /*2050*/  @!P3 SYNCS.ARRIVE.TRANS64 RZ, [UR18+0x18000], R3 ;  /* 0x01800003ffffb9a7 */ /* 0x0007e60008000012 */
[----:B------:R-:W-:Y:S01]  /*2060*/  VOTEU.ANY UP1, P0 ;  /* 0x0000000000ff7886 */ /* 0x000fe20000020100 */
[----:B------:R-:W-:Y:S01]  /*2070*/  @UP0 UIADD3 UR9, UPT, UPT, UR18, 0x18000, URZ ;  /* 0x0001800012090890 */ /* 0x000fe2000fffe0ff */
[----:B------:R-:W-:Y:S01]  /*2080*/  VOTEU.ANY UP0, P1 ;  /* 0x0000000000ff7886 */ /* 0x000fe20000800100 */
[----:B------:R-:W-:Y:S02]  /*2090*/  BAR.SYNC.DEFER_BLOCKING 0x0 ;  /* 0x0000000000007b1d */ /* 0x000fe40000010000 */
[----:B------:R-:W-:Y:S01]  /*20a0*/  @UP1 UIADD3 UR29, UPT, UPT, UR18, 0x18000, URZ ;  /* 0x00018000121d1890 */ /* 0x000fe2000fffe0ff */
[----:B---3--:R-:W-:-:S03]  /*20b0*/  IMAD.U32 R3, R2, -0x80000000, RZ ;  /* 0x8000000002037824 */ /* 0x008fc600078e00ff */
[----:B------:R-:W-:Y:S01]  /*20c0*/  VOTEU.ANY UP1, P0 ;  /* 0x0000000000ff7886 */ /* 0x000fe20000020100 */
[----:B------:R3:W-:Y:S01]  /*20d0*/  @UP0 UTMALDG.2D [UR8], [UR20] ;  /* 0x00000008140005b4 */ /* 0x0007e20008008000 */
[----:B------:R-:W-:Y:S01]  /*20e0*/  UISETP.NE.U32.AND UP0, UPT, UR16, URZ, UPT ;  /* 0x000000ff1000728c */ /* 0x000fe2000bf05070 */
[----:B------:R5:W-:Y:S06]  /*20f0*/  MEMBAR.ALL.CTA ;  /* 0x0000000000007992 */ /* 0x000bec0000008000 */
[----:B-----5:R-:W5:Y:S02]  /*2100*/  FENCE.VIEW.ASYNC.S ;  /* 0x00000000000073c6 */ /* 0x020f640000000000 */
[----:B-----5:R-:W-:Y:S06]  /*2110*/  BAR.SYNC.DEFER_BLOCKING 0x0 ;  /* 0x0000000000007b1d */ /* 0x020fec0000010000 */
[----:B------:R3:W-:Y:S02]  /*2120*/  @UP1 UTMALDG.2D [UR28], [UR22] ;  /* 0x0000001c160015b4 */ /* 0x0007e40008008000 */
[----:B------:R-:W-:Y:S06]  /*2130*/  BAR.SYNC.DEFER_BLOCKING 0x0 ;  /* 0x0000000000007b1d */ /* 0x000fec0000010000 */
[----:B------:R-:W5:Y:S02]  /*2140*/  SYNCS.PHASECHK.TRANS64.TRYWAIT P0, [UR18+0x18000], R3 ;  /* 0x01800003ff0075a7 */ /* 0x000f640008001112 */
[----:B---3-5:R-:W-:Y:S05]  /*2150*/  @!P0 BRA `(.L_x_63) ;  /* 0x0000000c008c8947 */ /* 0x028fea0003800000 */
.L_x_80:
[----:B------:R-:W-:Y:S05]  /*2160*/  BRA.U UP0, `(.L_x_64) ;  /* 0x0000000100507547 */ /* 0x000fea000b800000 */
[----:B------:R-:W-:Y:S02]  /*2170*/  USHF.R.U32.HI UR6, URZ, 0x4, UR8 ;  /* 0x00000004ff067899 */ /* 0x000fe40008011608 */
[----:B------:R-:W-:Y:S02]  /*2180*/  USHF.R.U32.HI UR8, URZ, 0x4, UR4 ;  /* 0x00000004ff087899 */ /* 0x000fe40008011604 */
[----:B------:R-:W-:Y:S02]  /*2190*/  USGXT.U32 UR6, UR6, 0xe ;  /* 0x0000000e0606789a */ /* 0x000fe40008000000 */
[----:B------:R-:W-:Y:S02]  /*21a0*/  USGXT.U32 UR8, UR8, 0xe ;  /* 0x0000000e0808789a */ /* 0x000fe40008000000 */
[----:B------:R-:W-:Y:S02]  /*21b0*/  UIADD3 UR26, UP0, UPT, UR6, 0x2, URZ ;  /* 0x00000002061a7890 */ /* 0x000fe4000ff1e0ff */
[----:B------:R-:W-:Y:S01]  /*21c0*/  UIADD3 UR28, UP1, UPT, UR8, 0x1000080, URZ ;  /* 0x01000080081c7890 */ /* 0x000fe2000ff3e0ff */
[----:B------:R-:W-:Y:S01]  /*21d0*/  UMOV UR4, URZ ;  /* 0x000000ff00047c82 */ /* 0x000fe20008000000 */
[----:B------:R-:W-:Y:S01]  /*21e0*/  UMOV UR5, URZ ;  /* 0x000000ff00057c82 */ /* 0x000fe20008000000 */
[----:B------:R-:W-:-:S02]  /*21f0*/  ULOP3.LUT UR8, UR8, 0x1000000, URZ, 0xfc, !UPT ;  /* 0x0100000008087892 */ /* 0x000fc4000f8efcff */
[----:B------:R-:W-:Y:S02]  /*2200*/  UIADD3.X UR27, UPT, UPT, UR4, -0x7fffbfe0, URZ, UP0, !UPT ;  /* 0x80004020041b7890 */ /* 0x000fe400087fe4ff */
[----:B------:R-:W-:Y:S01]  /*2210*/  UIADD3.X UR29, UPT, UPT, UR5, 0x40004040, URZ, UP1, !UPT ;  /* 0x40004040051d7890 */ /* 0x000fe20008ffe4ff */
[----:B------:R-:W-:Y:S01]  /*2220*/  UMOV UR30, 0x0 ;  /* 0x00000000001e7882 */ /* 0x000fe20000000000 */
[----:B------:R-:W-:Y:S01]  /*2230*/  UMOV UR31, 0x8410010 ;  /* 0x08410010001f7882 */ /* 0x000fe20000000000 */
[----:B------:R-:W-:Y:S01]  /*2240*/  UMOV UR7, 0x80004020 ;  /* 0x8000402000077882 */ /* 0x000fe20000000000 */
[----:B------:R-:W-:Y:S01]  /*2250*/  UMOV UR9, 0x40004040 ;  /* 0x4000404000097882 */ /* 0x000fe20000000000 */
[----:B------:R-:W-:Y:S01]  /*2260*/  UMOV UR4, 0x0 ;  /* 0x0000000000047882 */ /* 0x000fe20000000000 */
[----:B------:R-:W-:Y:S01]  /*2270*/  UMOV UR5, 0x8410010 ;  /* 0x0841001000057882 */ /* 0x000fe20000000000 */
[----:B------:R3:W-:Y:S02]  /*2280*/  UTCHMMA gdesc[UR6], gdesc[UR8], tmem[UR24], tmem[UR30], idesc[UR31], UPT ;  /* 0x00ff1e08060075ea */ /* 0x0007e4000b800018 */
[----:B------:R3:W-:Y:S01]  /*2290*/  UTCHMMA gdesc[UR26], gdesc[UR28], tmem[UR24], tmem[UR4], idesc[UR5], UPT ;  /* 0x00ff041c1a0075ea */ /* 0x0007e2000b800018 */
[----:B------:R-:W-:-:S02]  /*22a0*/  NOP ;  /* 0x0000000000007918 */ /* 0x000fc40000000000 */
.L_x_64:
[----:B------:R-:W-:Y:S01]  /*22b0*/  ELECT P0, URZ, PT ;  /* 0x0000000000ff782f */ /* 0x000fe20003800000 */
[----:B---3--:R-:W-:-:S03]  /*22c0*/  UIADD3 UR4, UPT, UPT, UR18, 0x18020, URZ ;  /* 0x0001802012047890 */ /* 0x008fc6000fffe0ff */
[----:B------:R-:W-:Y:S01]  /*22d0*/  ISETP.LT.U32.AND P0, PT, R132, 0x20, P0 ;  /* 0x000000208400780c */ /* 0x000fe20000701070 */
[----:B------:R-:W-:-:S12]  /*22e0*/  UMOV UR5, URZ ;  /* 0x000000ff00057c82 */ /* 0x000fd80008000000 */
[----:B------:R-:W-:Y:S01]  /*22f0*/  VOTEU.ANY UP0, P0 ;  /* 0x0000000000ff7886 */ /* 0x000fe20000000100 */
[----:B------:R-:W-:-:S04]  /*2300*/  VOTEU.ANY UP1, P0 ;  /* 0x0000000000ff7886 */ /* 0x000fc80000020100 */
[----:B------:R-:W-:Y:S02]  /*2310*/  @UP0 UMOV UR4, UR4 ;  /* 0x0000000400040c82 */ /* 0x000fe40008000000 */
[----:B------:R3:W-:Y:S01]  /*2320*/  @UP1 UTCBAR [UR4], URZ ;  /* 0x000000ff040013e9 */ /* 0x0007e200080000ff */
[----:B------:R-:W-:Y:S06]  /*2330*/  BAR.SYNC.DEFER_BLOCKING 0x0 ;  /* 0x0000000000007b1d */ /* 0x000fec0000010000 */
[----:B------:R-:W5:Y:S02]  /*2340*/  SYNCS.PHASECHK.TRANS64.TRYWAIT P0, [UR18+0x18020], R3 ;  /* 0x01802003ff0075a7 */ /* 0x000f640008001112 */
[----:B---3-5:R-:W-:Y:S05]  /*2350*/  @!P0 BRA `(.L_x_65) ;  /* 0x0000000c00188947 */ /* 0x028fea0003800000 */
.L_x_81:
[----:B------:R-:W-:Y:S02]  /*2360*/  UIADD3 UR17, UPT, UPT, UR17, 0x1, URZ ;  /* 0x0000000111117890 */ /* 0x000fe4000fffe0ff */
[----:B------:R-:W-:Y:S02]  /*2370*/  UIADD3 UR10, UPT, UPT, UR10, 0x20, URZ ;  /* 0x000000200a0a7890 */ /* 0x000fe4000fffe0ff */
[----:B------:R-:W-:-:S04]  /*2380*/  UISETP.NE.U32.AND UP0, UPT, UR17, 0x4, UPT ;  /* 0x000000041100788c */ /* 0x000fc8000bf05070 */
[----:B------:R-:W-:Y:S02]  /*2390*/  USEL UR17, UR17, URZ, UP0 ;  /* 0x000000ff11117287 */ /* 0x000fe40008000000 */
[----:B------:R-:W-:Y:S02]  /*23a0*/  USEL UR4, URZ, 0x1, UP0 ;  /* 0x00000001ff047887 */ /* 0x000fe40008000000 */
[----:B--2---:R-:W-:-:S04]  /*23b0*/  UISETP.GE.AND UP0, UPT, UR10, UR19, UPT ;  /* 0x000000130a00728c */ /* 0x004fc8000bf06270 */
[----:B------:R-:W-:-:S05]  /*23c0*/  LOP3.LUT R2, R2, UR4, RZ, 0x3c, !PT ;  /* 0x0000000402027c12 */ /* 0x000fca000f8e3cff */
[----:B------:R-:W-:Y:S05]  /*23d0*/  BRA.U !UP0, `(.L_x_66) ;  /* 0xfffffff908e07547 */ /* 0x000fea000b83ffff */
.L_x_59:
[----:B---3-5:R-:W-:Y:S06]  /*23e0*/  BAR.SYNC.DEFER_BLOCKING 0x0 ;  /* 0x0000000000007b1d */ /* 0x028fec0000010000 */
[----:B------:R-:W-:Y:S04]  /*23f0*/  BSSY.RECONVERGENT B4, `(.L_x_67) ;  /* 0x0000004000047945 */ /* 0x000fe80003800200 */
[----:B------:R-:W-:Y:S05]  /*2400*/  @P3 BRA `(.L_x_68) ;  /* 0x0000000000083947 */ /* 0x000fea0003800000 */
[----:B------:R-:W2:Y:S02]  /*2410*/  SYNCS.CCTL.IV [UR12+0x18000] ;  /* 0x01800000ff0079b1 */ /* 0x000ea4000800000c */
[----:B--2---:R-:W2:Y:S02]  /*2420*/  SYNCS.CCTL.IV [UR12+0x18020] ;  /* 0x01802000ff0079b1 */ /* 0x004ea4000800000c */
.L_x_68:
[----:B------:R-:W-:Y:S05]  /*2430*/  BSYNC.RECONVERGENT B4 ;  /* 0x0000000000047941 */ /* 0x000fea0003800200 */
.L_x_67:
[----:B--2---:R-:W-:Y:S06]  /*2440*/  BAR.SYNC.DEFER_BLOCKING 0x0 ;  /* 0x0000000000007b1d */ /* 0x004fec0000010000 */
[----:B------:R-:W-:Y:S04]  /*2450*/  BSSY.RECONVERGENT B4, `(.L_x_69) ;  /* 0x0000004000047945 */ /* 0x000fe80003800200 */
[----:B------:R-:W-:Y:S05]  /*2460*/  @P3 BRA `(.L_x_70) ;  /* 0x0000000000083947 */ /* 0x000fea0003800000 */
[----:B------:R-:W2:Y:S02]  /*2470*/  SYNCS.CCTL.IV [UR12+0x18008] ;  /* 0x01800800ff0079b1 */ /* 0x000ea4000800000c */
[----:B--2---:R-:W2:Y:S02]  /*2480*/  SYNCS.CCTL.IV [UR12+0x18028] ;  /* 0x01802800ff0079b1 */ /* 0x004ea4000800000c */
.L_x_70:
[----:B------:R-:W-:Y:S05]  /*2490*/  BSYNC.RECONVERGENT B4 ;  /* 0x0000000000047941 */ /* 0x000fea0003800200 */
.L_x_69:
[----:B--2---:R-:W-:Y:S06]  /*24a0*/  BAR.SYNC.DEFER_BLOCKING 0x0 ;  /* 0x0000000000007b1d */ /* 0x004fec0000010000 */
[----:B------:R-:W-:Y:S04]  /*24b0*/  BSSY.RECONVERGENT B4, `(.L_x_71) ;  /* 0x0000004000047945 */ /* 0x000fe80003800200 */
[----:B------:R-:W-:Y:S05]  /*24c0*/  @P3 BRA `(.L_x_72) ;  /* 0x0000000000083947 */ /* 0x000fea0003800000 */
[----:B------:R-:W2:Y:S02]  /*24d0*/  SYNCS.CCTL.IV [UR12+0x18010] ;  /* 0x01801000ff0079b1 */ /* 0x000ea4000800000c */
[----:B--2---:R-:W2:Y:S02]  /*24e0*/  SYNCS.CCTL.IV [UR12+0x18030] ;  /* 0x01803000ff0079b1 */ /* 0x004ea4000800000c */
.L_x_72:
[----:B------:R-:W-:Y:S05]  /*24f0*/  BSYNC.RECONVERGENT B4 ;  /* 0x0000000000047941 */ /* 0x000fea0003800200 */
.L_x_71:
[----:B--2---:R-:W-:Y:S06]  /*2500*/  BAR.SYNC.DEFER_BLOCKING 0x0 ;  /* 0x0000000000007b1d */ /* 0x004fec0000010000 */
[----:B------:R-:W-:Y:S04]  /*2510*/  BSSY.RECONVERGENT B4, `(.L_x_73) ;  /* 0x0000004000047945 */ /* 0x000fe80003800200 */
[----:B------:R-:W-:Y:S05]  /*2520*/  @P3 BRA `(.L_x_74) ;  /* 0x0000000000083947 */ /* 0x000fea0003800000 */
[----:B------:R-:W2:Y:S02]  /*2530*/  SYNCS.CCTL.IV [UR12+0x18018] ;  /* 0x01801800ff0079b1 */ /* 0x000ea4000800000c */
[----:B--2---:R-:W2:Y:S02]  /*2540*/  SYNCS.CCTL.IV [UR12+0x18038] ;  /* 0x01803800ff0079b1 */ /* 0x004ea4000800000c */
.L_x_74:
[----:B------:R-:W-:Y:S05]  /*2550*/  BSYNC.RECONVERGENT B4 ;  /* 0x0000000000047941 */ /* 0x000fea0003800200 */
.L_x_73:
[----:B------:R-:W-:Y:S01]  /*2560*/  ULOP3.LUT UR5, UR16, 0x3, URZ, 0xc0, !UPT ;  /* 0x0000000310057892 */ /* 0x000fe2000f8ec0ff */
[C---:B------:R-:W-:Y:S01]  /*2570*/  IMAD.SHL.U32 R2, R0.reuse, 0x10, RZ ;  /* 0x0000001000027824 */ /* 0x040fe200078e00ff */
[----:B------:R-:W-:Y:S01]  /*2580*/  USHF.L.U32 UR16, UR16, 0x5, URZ ;  /* 0x0000000510107899 */ /* 0x000fe200080006ff */
[C---:B------:R-:W-:Y:S01]  /*2590*/  IMAD.SHL.U32 R3, R0.reuse, 0x100, RZ ;  /* 0x0000010000037824 */ /* 0x040fe200078e00ff */
[----:B------:R-:W-:Y:S01]  /*25a0*/  ULEA UR4, UR5, UR24, 0x15 ;  /* 0x0000001805047291 */ /* 0x000fe2000f8ea8ff */
[----:B------:R-:W-:Y:S01]  /*25b0*/  IMAD.SHL.U32 R0, R0, 0x80, RZ ;  /* 0x0000008000007824 */ /* 0x000fe200078e00ff */
[----:B------:R-:W-:Y:S02]  /*25c0*/  ULOP3.LUT UR16, UR16, 0x80, URZ, 0xc0, !UPT ;  /* 0x0000008010107892 */ /* 0x000fe4000f8ec0ff */
[----:B------:R-:W-:Y:S02]  /*25d0*/  LOP3.LUT R3, R2, 0x8070, R3, 0xc8, !PT ;  /* 0x0000807002037812 */ /* 0x000fe400078ec803 */
[----:B------:R-:W-:Y:S01]  /*25e0*/  ELECT P0, URZ, PT ;  /* 0x0000000000ff782f */ /* 0x000fe20003800000 */
[----:B------:R-:W-:Y:S01]  /*25f0*/  UIADD3 UR4, UPT, UPT, UR4, UR16, URZ ;  /* 0x0000001004047290 */ /* 0x000fe2000fffe0ff */
[----:B------:R-:W-:Y:S01]  /*2600*/  LOP3.LUT R0, R3, 0x3f80, R0, 0xf8, !PT ;  /* 0x00003f8003007812 */ /* 0x000fe200078ef800 */
[----:B------:R-:W-:Y:S01]  /*2610*/  UMOV UR6, UR11 ;  /* 0x0000000b00067c82 */ /* 0x000fe20008000000 */
[----:B------:R-:W-:-:S02]  /*2620*/  ISETP.LT.U32.AND P0, PT, R132, 0x80, P0 ;  /* 0x000000808400780c */ /* 0x000fc40000701070 */
[C---:B------:R-:W-:Y:S02]  /*2630*/  LOP3.LUT R2, R0.reuse, 0x10, RZ, 0x3c, !PT ;  /* 0x0000001000027812 */ /* 0x040fe400078e3cff */
[----:B------:R-:W-:Y:S02]  /*2640*/  LOP3.LUT R3, R0, 0x20, RZ, 0x3c, !PT ;  /* 0x0000002000037812 */ /* 0x000fe400078e3cff */
[----:B----4-:R-:W3:Y:S01]  /*2650*/  LDTM.x128 R4, tmem[UR4] ;  /* 0x00000004000479ee */ /* 0x010ee200083c0000 */
[----:B------:R-:W-:Y:S01]  /*2660*/  NOP ;  /* 0x0000000000007918 */ /* 0x000fe20000000000 */
[----:B------:R-:W-:Y:S02]  /*2670*/  ULEA UR4, UR5, UR12, 0xe ;  /* 0x0000000c05047291 */ /* 0x000fe4000f8e70ff */
[----:B------:R-:W-:-:S03]  /*2680*/  ULEA UR5, UR5, UR13, 0x6 ;  /* 0x0000000d05057291 */ /* 0x000fc6000f8e30ff */
[----:B---3--:R-:W-:Y:S01]  /*2690*/  VOTEU.ANY UP1, P0 ;  /* 0x0000000000ff7886 */ /* 0x008fe20000020100 */
[----:B------:R-:W-:Y:S01]  /*26a0*/  VOTEU.ANY UP0, P0 ;  /* 0x0000000000ff7886 */ /* 0x000fe20000000100 */
[----:B------:R-:W-:Y:S02]  /*26b0*/  F2FP.F16.F32.PACK_AB R4, R5, R4 ;  /* 0x000000040504723e */ /* 0x000fe400000000ff */
[----:B------:R-:W-:Y:S02]  /*26c0*/  F2FP.F16.F32.PACK_AB R68, R69, R68 ;  /* 0x000000444544723e */ /* 0x000fe400000000ff */
[----:B------:R-:W-:Y:S02]  /*26d0*/  F2FP.F16.F32.PACK_AB R5, R7, R6 ;  /* 0x000000060705723e */ /* 0x000fe400000000ff */
[----:B------:R-:W-:Y:S02]  /*26e0*/  F2FP.F16.F32.PACK_AB R12, R13, R12 ;  /* 0x0000000c0d0c723e */ /* 0x000fe400000000ff */
[----:B------:R-:W-:-:S02]  /*26f0*/  F2FP.F16.F32.PACK_AB R69, R71, R70 ;  /* 0x000000464745723e */ /* 0x000fc400000000ff */
[----:B------:R-:W-:Y:S02]  /*2700*/  F2FP.F16.F32.PACK_AB R76, R77, R76 ;  /* 0x0000004c4d4c723e */ /* 0x000fe400000000ff */
[----:B------:R-:W-:Y:S02]  /*2710*/  F2FP.F16.F32.PACK_AB R6, R9, R8 ;  /* 0x000000080906723e */ /* 0x000fe400000000ff */
[----:B------:R-:W-:Y:S02]  /*2720*/  F2FP.F16.F32.PACK_AB R7, R11, R10 ;  /* 0x0000000a0b07723e */ /* 0x000fe400000000ff */
[----:B------:R-:W-:Y:S02]  /*2730*/  F2FP.F16.F32.PACK_AB R13, R15, R14 ;  /* 0x0000000e0f0d723e */ /* 0x000fe400000000ff */
[----:B------:R-:W-:Y:S01]  /*2740*/  F2FP.F16.F32.PACK_AB R20, R21, R20 ;  /* 0x000000141514723e */ /* 0x000fe200000000ff */
[----:B--2---:R2:W-:Y:S01]  /*2750*/  STS.128 [R0+UR12], R4 ;  /* 0x0000000400007988 */ /* 0x0045e20008000c0c */
[----:B------:R-:W-:-:S02]  /*2760*/  F2FP.F16.F32.PACK_AB R70, R73, R72 ;  /* 0x000000484946723e */ /* 0x000fc400000000ff */
[----:B------:R-:W-:Y:S02]  /*2770*/  F2FP.F16.F32.PACK_AB R71, R75, R74 ;  /* 0x0000004a4b47723e */ /* 0x000fe400000000ff */
[----:B------:R-:W-:Y:S02]  /*2780*/  F2FP.F16.F32.PACK_AB R77, R79, R78 ;  /* 0x0000004e4f4d723e */ /* 0x000fe400000000ff */
[----:B------:R-:W-:Y:S01]  /*2790*/  F2FP.F16.F32.PACK_AB R84, R85, R84 ;  /* 0x000000545554723e */ /* 0x000fe200000000ff */
[----:B------:R3:W-:Y:S01]  /*27a0*/  STS.128 [R0+UR12+0x4000], R68 ;  /* 0x0040004400007988 */ /* 0x0007e20008000c0c */
[----:B------:R-:W-:Y:S02]  /*27b0*/  F2FP.F16.F32.PACK_AB R14, R17, R16 ;  /* 0x00000010110e723e */ /* 0x000fe400000000ff */
[----:B------:R-:W-:Y:S02]  /*27c0*/  F2FP.F16.F32.PACK_AB R15, R19, R18 ;  /* 0x00000012130f723e */ /* 0x000fe400000000ff */
[----:B------:R-:W-:-:S02]  /*27d0*/  F2FP.F16.F32.PACK_AB R21, R23, R22 ;  /* 0x000000161715723e */ /* 0x000fc400000000ff */
[----:B------:R-:W-:Y:S01]  /*27e0*/  F2FP.F16.F32.PACK_AB R28, R29, R28 ;  /* 0x0000001c1d1c723e */ /* 0x000fe200000000ff */
[----:B------:R4:W-:Y:S01]  /*27f0*/  STS.128 [R2+UR12], R12 ;  /* 0x0000000c02007988 */ /* 0x0009e20008000c0c */
[----:B------:R-:W-:Y:S02]  /*2800*/  F2FP.F16.F32.PACK_AB R78, R81, R80 ;  /* 0x00000050514e723e */ /* 0x000fe400000000ff */
[----:B------:R-:W-:Y:S02]  /*2810*/  F2FP.F16.F32.PACK_AB R79, R83, R82 ;  /* 0x00000052534f723e */ /* 0x000fe400000000ff */
[----:B------:R-:W-:Y:S02]  /*2820*/  F2FP.F16.F32.PACK_AB R85, R87, R86 ;  /* 0x000000565755723e */ /* 0x000fe400000000ff */
[----:B------:R-:W-:Y:S01]  /*2830*/  F2FP.F16.F32.PACK_AB R92, R93, R92 ;  /* 0x0000005c5d5c723e */ /* 0x000fe200000000ff */
[----:B------:R4:W-:Y:S01]  /*2840*/  STS.128 [R2+UR12+0x4000], R76 ;  /* 0x0040004c02007988 */ /* 0x0009e20008000c0c */
[----:B------:R-:W-:-:S02]  /*2850*/  F2FP.F16.F32.PACK_AB R22, R25, R24 ;  /* 0x000000181916723e */ /* 0x000fc400000000ff */
[----:B------:R-:W-:Y:S02]  /*2860*/  F2FP.F16.F32.PACK_AB R23, R27, R26 ;  /* 0x0000001a1b17723e */ /* 0x000fe400000000ff */
[----:B------:R-:W-:Y:S02]  /*2870*/  F2FP.F16.F32.PACK_AB R29, R31, R30 ;  /* 0x0000001e1f1d723e */ /* 0x000fe400000000ff */
[----:B------:R-:W-:Y:S01]  /*2880*/  F2FP.F16.F32.PACK_AB R36, R37, R36 ;  /* 0x000000242524723e */ /* 0x000fe200000000ff */
[----:B------:R4:W-:Y:S01]  /*2890*/  STS.128 [R3+UR12], R20 ;  /* 0x0000001403007988 */ /* 0x0009e20008000c0c */
[----:B------:R-:W-:Y:S02]  /*28a0*/  F2FP.F16.F32.PACK_AB R86, R89, R88 ;  /* 0x000000585956723e */ /* 0x000fe400000000ff */
[----:B------:R-:W-:Y:S02]  /*28b0*/  F2FP.F16.F32.PACK_AB R87, R91, R90 ;  /* 0x0000005a5b57723e */ /* 0x000fe400000000ff */
[----:B------:R-:W-:-:S02]  /*28c0*/  F2FP.F16.F32.PACK_AB R93, R95, R94 ;  /* 0x0000005e5f5d723e */ /* 0x000fc400000000ff */
[----:B------:R-:W-:Y:S01]  /*28d0*/  F2FP.F16.F32.PACK_AB R100, R101, R100 ;  /* 0x000000646564723e */ /* 0x000fe200000000ff */
[----:B------:R4:W-:Y:S01]  /*28e0*/  STS.128 [R3+UR12+0x4000], R84 ;  /* 0x0040005403007988 */ /* 0x0009e20008000c0c */
        /* <DEDUP_REMOVED lines=8> */
[----:B------:R-:W-:Y:S02]  /*2970*/  LOP3.LUT R8, R0, 0x30, RZ, 0x3c, !PT ;  /* 0x0000003000087812 */ /* 0x000fe400078e3cff */
[----:B------:R-:W-:Y:S02]  /*2980*/  F2FP.F16.F32.PACK_AB R38, R41, R40 ;  /* 0x000000282926723e */ /* 0x000fe400000000ff */
[----:B------:R-:W-:Y:S01]  /*2990*/  F2FP.F16.F32.PACK_AB R39, R43, R42 ;  /* 0x0000002a2b27723e */ /* 0x000fe200000000ff */
[----:B------:R4:W-:Y:S01]  /*29a0*/  STS.128 [R8+UR12], R28 ;  /* 0x0000001c08007988 */ /* 0x0009e20008000c0c */
[----:B------:R-:W-:-:S02]  /*29b0*/  F2FP.F16.F32.PACK_AB R45, R47, R46 ;  /* 0x0000002e2f2d723e */ /* 0x000fc400000000ff */
[----:B------:R-:W-:Y:S01]  /*29c0*/  F2FP.F16.F32.PACK_AB R52, R53, R52 ;  /* 0x000000343534723e */ /* 0x000fe200000000ff */
[----:B------:R4:W-:Y:S01]  /*29d0*/  STS.128 [R8+UR12+0x4000], R92 ;  /* 0x0040005c08007988 */ /* 0x0009e20008000c0c */
[----:B------:R-:W-:Y:S02]  /*29e0*/  F2FP.F16.F32.PACK_AB R102, R105, R104 ;  /* 0x000000686966723e */ /* 0x000fe400000000ff */
[----:B------:R-:W-:Y:S02]  /*29f0*/  F2FP.F16.F32.PACK_AB R103, R107, R106 ;  /* 0x0000006a6b67723e */ /* 0x000fe400000000ff */
[----:B------:R-:W-:Y:S02]  /*2a00*/  F2FP.F16.F32.PACK_AB R109, R111, R110 ;  /* 0x0000006e6f6d723e */ /* 0x000fe400000000ff */
[----:B------:R-:W-:Y:S02]  /*2a10*/  F2FP.F16.F32.PACK_AB R116, R117, R116 ;  /* 0x000000747574723e */ /* 0x000fe400000000ff */
[----:B------:R-:W-:-:S02]  /*2a20*/  LOP3.LUT R9, R0, 0x40, RZ, 0x3c, !PT ;  /* 0x0000004000097812 */ /* 0x000fc400078e3cff */
[----:B------:R-:W-:Y:S02]  /*2a30*/  F2FP.F16.F32.PACK_AB R46, R49, R48 ;  /* 0x00000030312e723e */ /* 0x000fe400000000ff */
[----:B------:R-:W-:Y:S01]  /*2a40*/  F2FP.F16.F32.PACK_AB R47, R51, R50 ;  /* 0x00000032332f723e */ /* 0x000fe200000000ff */
[----:B------:R4:W-:Y:S01]  /*2a50*/  STS.128 [R9+UR12], R36 ;  /* 0x0000002409007988 */ /* 0x0009e20008000c0c */
[----:B------:R-:W-:Y:S02]  /*2a60*/  F2FP.F16.F32.PACK_AB R53, R55, R54 ;  /* 0x000000363735723e */ /* 0x000fe400000000ff */
[----:B------:R-:W-:Y:S01]  /*2a70*/  F2FP.F16.F32.PACK_AB R60, R61, R60 ;  /* 0x0000003c3d3c723e */ /* 0x000fe200000000ff */
[----:B------:R4:W-:Y:S01]  /*2a80*/  STS.128 [R9+UR12+0x4000], R100 ;  /* 0x0040006409007988 */ /* 0x0009e20008000c0c */
[----:B------:R-:W-:Y:S02]  /*2a90*/  F2FP.F16.F32.PACK_AB R110, R113, R112 ;  /* 0x00000070716e723e */ /* 0x000fe400000000ff */
[----:B------:R-:W-:-:S02]  /*2aa0*/  F2FP.F16.F32.PACK_AB R111, R115, R114 ;  /* 0x00000072736f723e */ /* 0x000fc400000000ff */
        /* <DEDUP_REMOVED lines=11> */
[----:B--2---:R-:W-:Y:S02]  /*2b60*/  LOP3.LUT R4, R0, 0x60, RZ, 0x3c, !PT ;  /* 0x0000006000047812 */ /* 0x004fe400078e3cff */
[----:B------:R-:W-:Y:S02]  /*2b70*/  F2FP.F16.F32.PACK_AB R62, R65, R64 ;  /* 0x00000040413e723e */ /* 0x000fe400000000ff */
[----:B------:R-:W-:Y:S01]  /*2b80*/  F2FP.F16.F32.PACK_AB R63, R67, R66 ;  /* 0x00000042433f723e */ /* 0x000fe200000000ff */
[----:B------:R4:W-:Y:S01]  /*2b90*/  STS.128 [R4+UR12], R52 ;  /* 0x0000003404007988 */ /* 0x0009e20008000c0c */
[----:B------:R-:W-:-:S02]  /*2ba0*/  F2FP.F16.F32.PACK_AB R126, R129, R128 ;  /* 0x00000080817e723e */ /* 0x000fc400000000ff */
[----:B------:R-:W-:Y:S01]  /*2bb0*/  F2FP.F16.F32.PACK_AB R127, R131, R130 ;  /* 0x00000082837f723e */ /* 0x000fe200000000ff */
[----:B------:R4:W-:Y:S01]  /*2bc0*/  STS.128 [R4+UR12+0x4000], R116 ;  /* 0x0040007404007988 */ /* 0x0009e20008000c0c */
[----:B---3--:R-:W-:-:S05]  /*2bd0*/  LOP3.LUT R0, R0, 0x70, RZ, 0x3c, !PT ;  /* 0x0000007000007812 */ /* 0x008fca00078e3cff */
[----:B------:R4:W-:Y:S04]  /*2be0*/  STS.128 [R0+UR12], R60 ;  /* 0x0000003c00007988 */ /* 0x0009e80008000c0c */
[----:B------:R4:W-:Y:S01]  /*2bf0*/  STS.128 [R0+UR12+0x4000], R124 ;  /* 0x0040007c00007988 */ /* 0x0009e20008000c0c */
[----:B------:R2:W-:Y:S06]  /*2c00*/  MEMBAR.ALL.CTA ;  /* 0x0000000000007992 */ /* 0x0005ec0000008000 */
[----:B--2---:R-:W2:Y:S02]  /*2c10*/  FENCE.VIEW.ASYNC.S ;  /* 0x00000000000073c6 */ /* 0x004ea40000000000 */
[----:B--2---:R-:W-:Y:S06]  /*2c20*/  BAR.SYNC.DEFER_BLOCKING 0x0 ;  /* 0x0000000000007b1d */ /* 0x004fec0000010000 */
[----:B------:R4:W-:Y:S01]  /*2c30*/  @UP1 UTMASTG.2D [UR4], [UR14] ;  /* 0x000000040e0013b5 */ /* 0x0009e20008008000 */
[----:B------:R0:W-:Y:S01]  /*2c40*/  UTMACMDFLUSH ;  /* 0x00000000000079b7 */ /* 0x0001e20000000000 */
[----:B------:R-:W-:-:S04]  /*2c50*/  DEPBAR.LE SB0, 0x0 ;  /* 0x000080000000791a */ /* 0x000fc80000000000 */
[----:B------:R-:W-:Y:S08]  /*2c60*/  BAR.SYNC.DEFER_BLOCKING 0x0 ;  /* 0x0000000000007b1d */ /* 0x000ff00000010000 */
[----:B------:R-:W-:Y:S06]  /*2c70*/  BAR.SYNC.DEFER_BLOCKING 0x0 ;  /* 0x0000000000007b1d */ /* 0x000fec0000010000 */
[----:B----4-:R-:W-:Y:S05]  /*2c80*/  @P2 BRA `(.L_x_75) ;  /* 0x0000000000a02947 */ /* 0x010fea0003800000 */
[----:B------:R-:W2:Y:S01]  /*2c90*/  S2UR UR5, SR_CgaCtaId ;  /* 0x00000000000579c3 */ /* 0x000ea20000008800 */
[----:B------:R-:W-:Y:S01]  /*2ca0*/  NOP ;  /* 0x0000000000007918 */ /* 0x000fe20000000000 */
[----:B------:R-:W-:Y:S01]  /*2cb0*/  UMOV UR4, 0x50 ;  /* 0x0000005000047882 */ /* 0x000fe20000000000 */
[----:B------:R-:W-:Y:S02]  /*2cc0*/  IMAD.U32 R0, RZ, RZ, UR24 ;  /* 0x00000018ff007e24 */ /* 0x000fe4000f8e00ff */
[----:B------:R-:W-:Y:S02]  /*2cd0*/  IMAD.MOV.U32 R3, RZ, RZ, 0xff ;  /* 0x000000ffff037424 */ /* 0x000fe400078e00ff */
[----:B------:R-:W-:Y:S01]  /*2ce0*/  IMAD.MOV.U32 R7, RZ, RZ, 0x1 ;  /* 0x00000001ff077424 */ /* 0x000fe200078e00ff */
[----:B------:R-:W-:-:S04]  /*2cf0*/  LOP3.LUT R0, R0, 0xffff, RZ, 0xc0, !PT ;  /* 0x0000ffff00007812 */ /* 0x000fc800078ec0ff */
[----:B------:R-:W-:-:S05]  /*2d00*/  SHF.R.U32.HI R0, RZ, 0x5, R0 ;  /* 0x00000005ff007819 */ /* 0x000fca0000011600 */
[----:B------:R-:W-:Y:S01]  /*2d10*/  VIADD R2, R0, 0x10 ;  /* 0x0000001000027836 */ /* 0x000fe20000000000 */
[----:B------:R-:W-:Y:S01]  /*2d20*/  SHF.L.U32 R0, R3, R0, RZ ;  /* 0x0000000003007219 */ /* 0x000fe200000006ff */
[----:B--2---:R-:W-:-:S03]  /*2d30*/  ULEA UR6, UR5, UR4, 0x18 ;  /* 0x0000000405067291 */ /* 0x004fc6000f8ec0ff */
[----:B------:R-:W-:-:S04]  /*2d40*/  SHF.L.U32 R3, R7, R2, RZ ;  /* 0x0000000207037219 */ /* 0x000fc800000006ff */
[----:B------:R-:W-:Y:S02]  /*2d50*/  LOP3.LUT R0, R3, R0, RZ, 0xfc, !PT ;  /* 0x0000000003007212 */ /* 0x000fe400078efcff */
[----:B------:R-:W2:Y:S02]  /*2d60*/  LDS R5, [UR6] ;  /* 0x00000006ff057984 */ /* 0x000ea40008000800 */
[C---:B------:R-:W-:Y:S02]  /*2d70*/  LOP3.LUT R2, R0.reuse, 0xffff, RZ, 0xc0, !PT ;  /* 0x0000ffff00027812 */ /* 0x040fe400078ec0ff */
[----:B--2---:R-:W-:-:S04]  /*2d80*/  LOP3.LUT R3, R0, 0xffff, R5, 0x80, !PT ;  /* 0x0000ffff00037812 */ /* 0x004fc800078e8005 */
[----:B------:R-:W-:-:S13]  /*2d90*/  ISETP.NE.AND P0, PT, R3, R2, PT ;  /* 0x000000020300720c */ /* 0x000fda0003f05270 */
[----:B------:R-:W-:Y:S05]  /*2da0*/  @P0 BRA `(.L_x_76) ;  /* 0x0000000000500947 */ /* 0x000fea0003800000 */
[----:B------:R-:W-:Y:S02]  /*2db0*/  SHF.R.U32.HI R5, RZ, 0x10, R5 ;  /* 0x00000010ff057819 */ /* 0x000fe40000011605 */
[----:B------:R-:W-:-:S04]  /*2dc0*/  SHF.R.U32.HI R2, RZ, 0x10, R0 ;  /* 0x00000010ff027819 */ /* 0x000fc80000011600 */
[----:B------:R-:W-:-:S04]  /*2dd0*/  LOP3.LUT R5, R5, R2, RZ, 0xc0, !PT ;  /* 0x0000000205057212 */ /* 0x000fc800078ec0ff */
[----:B------:R-:W-:-:S13]  /*2de0*/  ISETP.NE.AND P0, PT, R5, R2, PT ;  /* 0x000000020500720c */ /* 0x000fda0003f05270 */
[----:B------:R-:W-:Y:S05]  /*2df0*/  @P0 BRA `(.L_x_77) ;  /* 0x0000000000300947 */ /* 0x000fea0003800000 */
[----:B------:R-:W-:Y:S01]  /*2e00*/  R2UR UR4, R0 ;  /* 0x00000000000472ca */ /* 0x000fe200000e0000 */
[----:B------:R-:W-:Y:S01]  /*2e10*/  VOTEU.ANY UR5, UPT, PT ;  /* 0x0000000000057886 */ /* 0x000fe200038e0100 */
[----:B------:R-:W2:Y:S01]  /*2e20*/  S2R R0, SR_LANEID ;  /* 0x0000000000007919 */ /* 0x000ea20000000000 */
[----:B------:R-:W-:-:S10]  /*2e30*/  UFLO.U32 UR5, UR5 ;  /* 0x00000005000572bd */ /* 0x000fd400080e0000 */
[----:B------:R-:W-:-:S06]  /*2e40*/  ULOP3.LUT UR4, URZ, UR4, URZ, 0x33, !UPT ;  /* 0x00000004ff047292 */ /* 0x000fcc000f8e33ff */
[----:B------:R-:W-:-:S04]  /*2e50*/  IMAD.U32 R2, RZ, RZ, UR4 ;  /* 0x00000004ff027e24 */ /* 0x000fc8000f8e00ff */
[----:B------:R-:W3:Y:S02]  /*2e60*/  REDUX UR7, R2 ;  /* 0x00000000020773c4 */ /* 0x000ee40000000000 */
[----:B------:R4:W-:Y:S01]  /*2e70*/  UTCATOMSWS.AND URZ, UR4 ;  /* 0x0000000400ff79e3 */ /* 0x0009e20008000000 */
[----:B--2---:R-:W-:Y:S01]  /*2e80*/  ISETP.EQ.U32.AND P0, PT, R0, UR5, PT ;  /* 0x0000000500007c0c */ /* 0x004fe2000bf02070 */
[----:B---3--:R-:W-:-:S12]  /*2e90*/  IMAD.U32 R0, RZ, RZ, UR7 ;  /* 0x00000007ff007e24 */ /* 0x008fd8000f8e00ff */
[----:B------:R4:W-:Y:S01]  /*2ea0*/  @P0 ATOMS.AND RZ, [UR6], R0 ;  /* 0x00000000ffff098c */ /* 0x0009e2000a800006 */
[----:B------:R-:W-:Y:S05]  /*2eb0*/  BRA `(.L_x_75) ;  /* 0x0000000000147947 */ /* 0x000fea0003800000 */
.L_x_77:
[----:B------:R-:W-:-:S07]  /*2ec0*/  MOV R2, 0x2ee0 ;  /* 0x00002ee000027802 */ /* 0x000fce0000000f00 */
[----:B-1----:R-:W-:Y:S05]  /*2ed0*/  CALL.REL.NOINC `($__internal_0_$__cuda_sm10x_tcgen05_guardrail_trap_col_being_dealloced_not_returned_by_alloc) ;  /* 0x0000000000447944 */ /* 0x002fea0003c00000 */
[----:B------:R-:W-:Y:S05]  /*2ee0*/  BRA `(.L_x_75) ;  /* 0x0000000000087947 */ /* 0x000fea0003800000 */
.L_x_76:
[----:B------:R-:W-:-:S07]  /*2ef0*/  MOV R2, 0x2f10 ;  /* 0x00002f1000027802 */ /* 0x000fce0000000f00 */
[----:B-1----:R-:W-:Y:S05]  /*2f00*/  CALL.REL.NOINC `($__internal_2_$__cuda_sm10x_tcgen05_guardrail_trap_unallocated_columns_being_dealloced) ;  /* 0x0000000000507944 */ /* 0x002fea0003c00000 */
.L_x_75:
[----:B------:R-:W-:Y:S01]  /*2f10*/  NOP ;  /* 0x0000000000007918 */ /* 0x000fe20000000000 */
[----:B----4-:R-:W-:Y:S05]  /*2f20*/  EXIT ;  /* 0x000000000000794d */ /* 0x010fea0003800000 */
.L_x_60:
[----:B------:R-:W2:Y:S02]  /*2f30*/  SYNCS.PHASECHK.TRANS64.TRYWAIT P0, [UR12+0x18000], RZ ;  /* 0x018000ffff0075a7 */ /* 0x000ea4000800110c */
[----:B--2---:R-:W-:Y:S05]  /*2f40*/  @!P0 BRA `(.L_x_60) ;  /* 0xfffffffc00f88947 */ /* 0x004fea000383ffff */
[----:B------:R-:W-:Y:S05]  /*2f50*/  BRA `(.L_x_78) ;  /* 0xffffffec00607947 */ /* 0x000fea000383ffff */
.L_x_62:
[----:B------:R-:W2:Y:S02]  /*2f60*/  SYNCS.PHASECHK.TRANS64.TRYWAIT P1, [UR12+0x18020], RZ ;  /* 0x018020ffff0075a7 */ /* 0x000ea4000802110c */
[----:B--2---:R-:W-:Y:S05]  /*2f70*/  @!P1 BRA `(.L_x_62) ;  /* 0xfffffffc00f89947 */ /* 0x004fea000383ffff */
[----:B------:R-:W-:Y:S05]  /*2f80*/  BRA `(.L_x_79) ;  /* 0xffffffec00e07947 */ /* 0x000fea000383ffff */
.L_x_63:
[----:B------:R-:W3:Y:S02]  /*2f90*/  SYNCS.PHASECHK.TRANS64.TRYWAIT P0, [UR18+0x18000], R3 ;  /* 0x01800003ff0075a7 */ /* 0x000ee40008001112 */
[----:B---3--:R-:W-:Y:S05]  /*2fa0*/  @!P0 BRA `(.L_x_63) ;  /* 0xfffffffc00f88947 */ /* 0x008fea000383ffff */
[----:B------:R-:W-:Y:S05]  /*2fb0*/  BRA `(.L_x_80) ;  /* 0xfffffff000687947 */ /* 0x000fea000383ffff */
.L_x_65:
[----:B------:R-:W3:Y:S02]  /*2fc0*/  SYNCS.PHASECHK.TRANS64.TRYWAIT P0, [UR18+0x18020], R3 ;  /* 0x01802003ff0075a7 */ /* 0x000ee40008001112 */
[----:B---3--:R-:W-:Y:S05]  /*2fd0*/  @!P0 BRA `(.L_x_65) ;  /* 0xfffffffc00f88947 */ /* 0x008fea000383ffff */
[----:B------:R-:W-:Y:S05]  /*2fe0*/  BRA `(.L_x_81) ;  /* 0xfffffff000dc7947 */ /* 0x000fea000383ffff */
        .weak           $__internal_0_$__cuda_sm10x_tcgen05_guardrail_trap_col_being_dealloced_not_returned_by_alloc
        .type           $__internal_0_$__cuda_sm10x_tcgen05_guardrail_trap_col_being_dealloced_not_returned_by_alloc,@function
        .size           $__internal_0_$__cuda_sm10x_tcgen05_guardrail_trap_col_being_dealloced_not_returned_by_alloc,($__internal_1_$__cuda_sm10x_tcgen05_guardrail_trap_phase_invalid_during_alloc - $__internal_0_$__cuda_sm10x_tcgen05_guardrail_trap_col_being_dealloced_not_returned_by_alloc)
$__internal_0_$__cuda_sm10x_tcgen05_guardrail_trap_col_being_dealloced_not_returned_by_alloc:
[----:B------:R-:W-:Y:S05]  /*2ff0*/  BPT.TRAP 0x1 ;  /* 0x000000040000795c */ /* 0x000fea0000300000 */
[----:B------:R-:W-:-:S04]  /*3000*/  IMAD.MOV.U32 R3, RZ, RZ, 0x0 ;  /* 0x00000000ff037424 */ /* 0x000fc800078e00ff */
[----:B------:R-:W-:Y:S05]  /*3010*/  RET.REL.NODEC R2 `(gluon_tcgen05) ;  /* 0xffffffcc02f87950 */ /* 0x000fea0003c3ffff */
        .weak           $__internal_1_$__cuda_sm10x_tcgen05_guardrail_trap_phase_invalid_during_alloc
        .type           $__internal_1_$__cuda_sm10x_tcgen05_guardrail_trap_phase_invalid_during_alloc,@function
        .size           $__internal_1_$__cuda_sm10x_tcgen05_guardrail_trap_phase_invalid_during_alloc,($__internal_2_$__cuda_sm10x_tcgen05_guardrail_trap_unallocated_columns_being_dealloced - $__internal_1_$__cuda_sm10x_tcgen05_guardrail_trap_phase_invalid_during_alloc)
$__internal_1_$__cuda_sm10x_tcgen05_guardrail_trap_phase_invalid_during_alloc:
[----:B------:R-:W-:Y:S05]  /*3020*/  BPT.TRAP 0x1 ;  /* 0x000000040000795c */ /* 0x000fea0000300000 */
[----:B------:R-:W-:-:S04]  /*3030*/  IMAD.MOV.U32 R3, RZ, RZ, 0x0 ;  /* 0x00000000ff037424 */ /* 0x000fc800078e00ff */
[----:B------:R-:W-:Y:S05]  /*3040*/  RET.REL.NODEC R2 `(gluon_tcgen05) ;  /* 0xffffffcc02ec7950 */ /* 0x000fea0003c3ffff */
        .weak           $__internal_2_$__cuda_sm10x_tcgen05_guardrail_trap_unallocated_columns_being_dealloced
        .type           $__internal_2_$__cuda_sm10x_tcgen05_guardrail_trap_unallocated_columns_being_dealloced,@function
        .size           $__internal_2_$__cuda_sm10x_tcgen05_guardrail_trap_unallocated_columns_being_dealloced,(.L_x_85 - $__internal_2_$__cuda_sm10x_tcgen05_guardrail_trap_unallocated_columns_being_dealloced)
$__internal_2_$__cuda_sm10x_tcgen05_guardrail_trap_unallocated_columns_being_dealloced:
[----:B------:R-:W-:Y:S05]  /*3050*/  BPT.TRAP 0x1 ;  /* 0x000000040000795c */ /* 0x000fea0000300000 */
[----:B------:R-:W-:-:S04]  /*3060*/  IMAD.MOV.U32 R3, RZ, RZ, 0x0 ;  /* 0x00000000ff037424 */ /* 0x000fc800078e00ff */
[----:B------:R-:W-:Y:S05]  /*3070*/  RET.REL.NODEC R2 `(gluon_tcgen05) ;  /* 0xffffffcc02e07950 */ /* 0x000fea0003c3ffff */
.L_x_82:
[----:B------:R-:W-:-:S00]  /*3080*/  BRA `(.L_x_82) ;  /* 0xfffffffc00fc7947 */ /* 0x000fc0000383ffff */
[----:B------:R-:W-:-:S00]  /*3090*/  NOP ;  /* 0x0000000000007918 */ /* 0x000fc00000000000 */
        /* <DEDUP_REMOVED lines=14> */
.L_x_85:


//--------------------- .nv.shared.gluon_tcgen05  --------------------------
	.section	.nv.shared.gluon_tcgen05,"aw",@nobits
	.sectionflags	@""
	.align	16
	.zero		1024


//--------------------- .nv.shared.reserved.0     --------------------------
	.section	.nv.shared.reserved.0,"aw",@nobits
	.align	8
	.weak		__nv_reservedSMEM_offset_0_alias
	.size		__nv_reservedSMEM_offset_0_alias, 0, 64
	.other		__nv_reservedSMEM_offset_0_alias,@"STO_CUDA_RESERVED_SHARED STV_DEFAULT"
__nv_reservedSMEM_offset_0_alias:
	.zero		0
.nv.shared.reserved.0:
	.zero		64
	.weak		__nv_reservedSMEM_allocation_phase
	.type		__nv_reservedSMEM_allocation_phase,@object
	.size		__nv_reservedSMEM_allocation_phase,(.L_0 - __nv_reservedSMEM_allocation_phase)
__nv_reservedSMEM_allocation_phase:
	.zero		1
.L_0:
	.zero		7
	.weak		__nv_reservedSMEM_devtool_atexit_pc
	.type		__nv_reservedSMEM_devtool_atexit_pc,@object
	.size		__nv_reservedSMEM_devtool_atexit_pc,(__nv_reservedSMEM_allocation_mask - __nv_reservedSMEM_devtool_atexit_pc)
__nv_reservedSMEM_devtool_atexit_pc:
	.zero		8
	.weak		__nv_reservedSMEM_allocation_mask
	.type		__nv_reservedSMEM_allocation_mask,@object
	.size		__nv_reservedSMEM_allocation_mask,(.L_2 - __nv_reservedSMEM_allocation_mask)
__nv_reservedSMEM_allocation_mask:
	.zero		4
.L_2:


//--------------------- .nv.constant0.gluon_tcgen05 --------------------------
	.section	.nv.constant0.gluon_tcgen05,"a",@progbits
	.sectionflags	@""
	.align	4
.nv.constant0.gluon_tcgen05:
	.zero		976


//--------------------- SYMBOLS --------------------------

	.type		.nv.reservedSmem.offset0,@object
	.size		.nv.reservedSmem.offset0,0x4
	.type		.nv.reservedSmem.cap,@object
	.size		.nv.reservedSmem.cap,0x4
